	.headerflags	@"EF_CUDA_TEXMODE_UNIFIED EF_CUDA_64BIT_ADDRESS EF_CUDA_ACCELERATORS EF_CUDA_SM90 EF_CUDA_VIRTUAL_SM(EF_CUDA_SM90)"
	.elftype	@"ET_EXEC"


//--------------------- .nv.info                  --------------------------
	.section	.nv.info,"",@"SHT_CUDA_INFO"
	.align	4


	//----- nvinfo : EIATTR_REGCOUNT
	.align		4
        /*0000*/ 	.byte	0x04, 0x2f
        /*0002*/ 	.short	(.L_1 - .L_0)
	.align		4
.L_0:
        /*0004*/ 	.word	index@(triton_poi_fused_cat_35)
        /*0008*/ 	.word	0x00000050


	//----- nvinfo : EIATTR_MIN_STACK_SIZE
	.align		4
.L_1:
        /*000c*/ 	.byte	0x04, 0x12
        /*000e*/ 	.short	(.L_3 - .L_2)
	.align		4
.L_2:
        /*0010*/ 	.word	index@(triton_poi_fused_cat_35)
        /*0014*/ 	.word	0x00000000


	//----- nvinfo : EIATTR_FRAME_SIZE
	.align		4
.L_3:
        /*0018*/ 	.byte	0x04, 0x11
        /*001a*/ 	.short	(.L_5 - .L_4)
	.align		4
.L_4:
        /*001c*/ 	.word	index@(triton_poi_fused_cat_35)
        /*0020*/ 	.word	0x00000000


	//----- nvinfo : EIATTR_MIN_STACK_SIZE
	.align		4
.L_5:
        /*0024*/ 	.byte	0x04, 0x12
        /*0026*/ 	.short	(.L_7 - .L_6)
	.align		4
.L_6:
        /*0028*/ 	.word	index@(triton_poi_fused_cat_35)
        /*002c*/ 	.word	0x00000000
.L_7:


//--------------------- .nv.info.triton_poi_fused_cat_35 --------------------------
	.section	.nv.info.triton_poi_fused_cat_35,"",@"SHT_CUDA_INFO"
	.sectionflags	@""
	.align	4


	//----- nvinfo : EIATTR_CUDA_API_VERSION
	.align		4
        /*0000*/ 	.byte	0x04, 0x37
        /*0002*/ 	.short	(.L_9 - .L_8)
.L_8:
        /*0004*/ 	.word	0x0000007c


	//----- nvinfo : EIATTR_KPARAM_INFO
	.align		4
.L_9:
        /*0008*/ 	.byte	0x04, 0x17
        /*000a*/ 	.short	(.L_11 - .L_10)
.L_10:
        /*000c*/ 	.word	0x00000000
        /*0010*/ 	.short	0x001d
        /*0012*/ 	.short	0x00e8
        /*0014*/ 	.byte	0x00, 0xf0, 0x11, 0x00


	//----- nvinfo : EIATTR_KPARAM_INFO
	.align		4
.L_11:
        /*0018*/ 	.byte	0x04, 0x17
        /*001a*/ 	.short	(.L_13 - .L_12)
.L_12:
        /*001c*/ 	.word	0x00000000
        /*0020*/ 	.short	0x001c
        /*0022*/ 	.short	0x00e0
        /*0024*/ 	.byte	0x00, 0xf4, 0x21, 0x00


	//----- nvinfo : EIATTR_KPARAM_INFO
	.align		4
.L_13:
        /*0028*/ 	.byte	0x04, 0x17
        /*002a*/ 	.short	(.L_15 - .L_14)
.L_14:
        /*002c*/ 	.word	0x00000000
        /*0030*/ 	.short	0x001b
        /*0032*/ 	.short	0x00d8
        /*0034*/ 	.byte	0x00, 0xf4, 0x21, 0x00


	//----- nvinfo : EIATTR_KPARAM_INFO
	.align		4
.L_15:
        /*0038*/ 	.byte	0x04, 0x17
        /*003a*/ 	.short	(.L_17 - .L_16)
.L_16:
        /*003c*/ 	.word	0x00000000
        /*0040*/ 	.short	0x001a
        /*0042*/ 	.short	0x00d0
        /*0044*/ 	.byte	0x00, 0xf4, 0x21, 0x00


	//----- nvinfo : EIATTR_KPARAM_INFO
	.align		4
.L_17:
        /*0048*/ 	.byte	0x04, 0x17
        /*004a*/ 	.short	(.L_19 - .L_18)
.L_18:
        /*004c*/ 	.word	0x00000000
        /*0050*/ 	.short	0x0019
        /*0052*/ 	.short	0x00c8
        /*0054*/ 	.byte	0x00, 0xf4, 0x21, 0x00


	//----- nvinfo : EIATTR_KPARAM_INFO
	.align		4
.L_19:
        /*0058*/ 	.byte	0x04, 0x17
        /*005a*/ 	.short	(.L_21 - .L_20)
.L_20:
        /*005c*/ 	.word	0x00000000
        /*0060*/ 	.short	0x0018
        /*0062*/ 	.short	0x00c0
        /*0064*/ 	.byte	0x00, 0xf4, 0x21, 0x00


	//----- nvinfo : EIATTR_KPARAM_INFO
	.align		4
.L_21:
        /*0068*/ 	.byte	0x04, 0x17
        /*006a*/ 	.short	(.L_23 - .L_22)
.L_22:
        /*006c*/ 	.word	0x00000000
        /*0070*/ 	.short	0x0017
        /*0072*/ 	.short	0x00b8
        /*0074*/ 	.byte	0x00, 0xf4, 0x21, 0x00


	//----- nvinfo : EIATTR_KPARAM_INFO
	.align		4
.L_23:
        /*0078*/ 	.byte	0x04, 0x17
        /*007a*/ 	.short	(.L_25 - .L_24)
.L_24:
        /*007c*/ 	.word	0x00000000
        /*0080*/ 	.short	0x0016
        /*0082*/ 	.short	0x00b0
        /*0084*/ 	.byte	0x00, 0xf4, 0x21, 0x00


	//----- nvinfo : EIATTR_KPARAM_INFO
	.align		4
.L_25:
        /*0088*/ 	.byte	0x04, 0x17
        /*008a*/ 	.short	(.L_27 - .L_26)
.L_26:
        /*008c*/ 	.word	0x00000000
        /*0090*/ 	.short	0x0015
        /*0092*/ 	.short	0x00a8
        /*0094*/ 	.byte	0x00, 0xf4, 0x21, 0x00


	//----- nvinfo : EIATTR_KPARAM_INFO
	.align		4
.L_27:
        /*0098*/ 	.byte	0x04, 0x17
        /*009a*/ 	.short	(.L_29 - .L_28)
.L_28:
        /*009c*/ 	.word	0x00000000
        /*00a0*/ 	.short	0x0014
        /*00a2*/ 	.short	0x00a0
        /*00a4*/ 	.byte	0x00, 0xf4, 0x21, 0x00


	//----- nvinfo : EIATTR_KPARAM_INFO
	.align		4
.L_29:
        /*00a8*/ 	.byte	0x04, 0x17
        /*00aa*/ 	.short	(.L_31 - .L_30)
.L_30:
        /*00ac*/ 	.word	0x00000000
        /*00b0*/ 	.short	0x0013
        /*00b2*/ 	.short	0x0098
        /*00b4*/ 	.byte	0x00, 0xf4, 0x21, 0x00


	//----- nvinfo : EIATTR_KPARAM_INFO
	.align		4
.L_31:
        /*00b8*/ 	.byte	0x04, 0x17
        /*00ba*/ 	.short	(.L_33 - .L_32)
.L_32:
        /*00bc*/ 	.word	0x00000000
        /*00c0*/ 	.short	0x0012
        /*00c2*/ 	.short	0x0090
        /*00c4*/ 	.byte	0x00, 0xf4, 0x21, 0x00


	//----- nvinfo : EIATTR_KPARAM_INFO
	.align		4
.L_33:
        /*00c8*/ 	.byte	0x04, 0x17
        /*00ca*/ 	.short	(.L_35 - .L_34)
.L_34:
        /*00cc*/ 	.word	0x00000000
        /*00d0*/ 	.short	0x0011
        /*00d2*/ 	.short	0x0088
        /*00d4*/ 	.byte	0x00, 0xf4, 0x21, 0x00


	//----- nvinfo : EIATTR_KPARAM_INFO
	.align		4
.L_35:
        /*00d8*/ 	.byte	0x04, 0x17
        /*00da*/ 	.short	(.L_37 - .L_36)
.L_36:
        /*00dc*/ 	.word	0x00000000
        /*00e0*/ 	.short	0x0010
        /*00e2*/ 	.short	0x0080
        /*00e4*/ 	.byte	0x00, 0xf4, 0x21, 0x00


	//----- nvinfo : EIATTR_KPARAM_INFO
	.align		4
.L_37:
        /*00e8*/ 	.byte	0x04, 0x17
        /*00ea*/ 	.short	(.L_39 - .L_38)
.L_38:
        /*00ec*/ 	.word	0x00000000
        /*00f0*/ 	.short	0x000f
        /*00f2*/ 	.short	0x0078
        /*00f4*/ 	.byte	0x00, 0xf4, 0x21, 0x00


	//----- nvinfo : EIATTR_KPARAM_INFO
	.align		4
.L_39:
        /*00f8*/ 	.byte	0x04, 0x17
        /*00fa*/ 	.short	(.L_41 - .L_40)
.L_40:
        /*00fc*/ 	.word	0x00000000
        /*0100*/ 	.short	0x000e
        /*0102*/ 	.short	0x0070
        /*0104*/ 	.byte	0x00, 0xf4, 0x21, 0x00


	//----- nvinfo : EIATTR_KPARAM_INFO
	.align		4
.L_41:
        /*0108*/ 	.byte	0x04, 0x17
        /*010a*/ 	.short	(.L_43 - .L_42)
.L_42:
        /*010c*/ 	.word	0x00000000
        /*0110*/ 	.short	0x000d
        /*0112*/ 	.short	0x0068
        /*0114*/ 	.byte	0x00, 0xf4, 0x21, 0x00


	//----- nvinfo : EIATTR_KPARAM_INFO
	.align		4
.L_43:
        /*0118*/ 	.byte	0x04, 0x17
        /*011a*/ 	.short	(.L_45 - .L_44)
.L_44:
        /*011c*/ 	.word	0x00000000
        /*0120*/ 	.short	0x000c
        /*0122*/ 	.short	0x0060
        /*0124*/ 	.byte	0x00, 0xf4, 0x21, 0x00


	//----- nvinfo : EIATTR_KPARAM_INFO
	.align		4
.L_45:
        /*0128*/ 	.byte	0x04, 0x17
        /*012a*/ 	.short	(.L_47 - .L_46)
.L_46:
        /*012c*/ 	.word	0x00000000
        /*0130*/ 	.short	0x000b
        /*0132*/ 	.short	0x0058
        /*0134*/ 	.byte	0x00, 0xf4, 0x21, 0x00


	//----- nvinfo : EIATTR_KPARAM_INFO
	.align		4
.L_47:
        /*0138*/ 	.byte	0x04, 0x17
        /*013a*/ 	.short	(.L_49 - .L_48)
.L_48:
        /*013c*/ 	.word	0x00000000
        /*0140*/ 	.short	0x000a
        /*0142*/ 	.short	0x0050
        /*0144*/ 	.byte	0x00, 0xf4, 0x21, 0x00


	//----- nvinfo : EIATTR_KPARAM_INFO
	.align		4
.L_49:
        /*0148*/ 	.byte	0x04, 0x17
        /*014a*/ 	.short	(.L_51 - .L_50)
.L_50:
        /*014c*/ 	.word	0x00000000
        /*0150*/ 	.short	0x0009
        /*0152*/ 	.short	0x0048
        /*0154*/ 	.byte	0x00, 0xf4, 0x21, 0x00


	//----- nvinfo : EIATTR_KPARAM_INFO
	.align		4
.L_51:
        /*0158*/ 	.byte	0x04, 0x17
        /*015a*/ 	.short	(.L_53 - .L_52)
.L_52:
        /*015c*/ 	.word	0x00000000
        /*0160*/ 	.short	0x0008
        /*0162*/ 	.short	0x0040
        /*0164*/ 	.byte	0x00, 0xf4, 0x21, 0x00


	//----- nvinfo : EIATTR_KPARAM_INFO
	.align		4
.L_53:
        /*0168*/ 	.byte	0x04, 0x17
        /*016a*/ 	.short	(.L_55 - .L_54)
.L_54:
        /*016c*/ 	.word	0x00000000
        /*0170*/ 	.short	0x0007
        /*0172*/ 	.short	0x0038
        /*0174*/ 	.byte	0x00, 0xf4, 0x21, 0x00


	//----- nvinfo : EIATTR_KPARAM_INFO
	.align		4
.L_55:
        /*0178*/ 	.byte	0x04, 0x17
        /*017a*/ 	.short	(.L_57 - .L_56)
.L_56:
        /*017c*/ 	.word	0x00000000
        /*0180*/ 	.short	0x0006
        /*0182*/ 	.short	0x0030
        /*0184*/ 	.byte	0x00, 0xf4, 0x21, 0x00


	//----- nvinfo : EIATTR_KPARAM_INFO
	.align		4
.L_57:
        /*0188*/ 	.byte	0x04, 0x17
        /*018a*/ 	.short	(.L_59 - .L_58)
.L_58:
        /*018c*/ 	.word	0x00000000
        /*0190*/ 	.short	0x0005
        /*0192*/ 	.short	0x0028
        /*0194*/ 	.byte	0x00, 0xf4, 0x21, 0x00


	//----- nvinfo : EIATTR_KPARAM_INFO
	.align		4
.L_59:
        /*0198*/ 	.byte	0x04, 0x17
        /*019a*/ 	.short	(.L_61 - .L_60)
.L_60:
        /*019c*/ 	.word	0x00000000
        /*01a0*/ 	.short	0x0004
        /*01a2*/ 	.short	0x0020
        /*01a4*/ 	.byte	0x00, 0xf4, 0x21, 0x00


	//----- nvinfo : EIATTR_KPARAM_INFO
	.align		4
.L_61:
        /*01a8*/ 	.byte	0x04, 0x17
        /*01aa*/ 	.short	(.L_63 - .L_62)
.L_62:
        /*01ac*/ 	.word	0x00000000
        /*01b0*/ 	.short	0x0003
        /*01b2*/ 	.short	0x0018
        /*01b4*/ 	.byte	0x00, 0xf4, 0x21, 0x00


	//----- nvinfo : EIATTR_KPARAM_INFO
	.align		4
.L_63:
        /*01b8*/ 	.byte	0x04, 0x17
        /*01ba*/ 	.short	(.L_65 - .L_64)
.L_64:
        /*01bc*/ 	.word	0x00000000
        /*01c0*/ 	.short	0x0002
        /*01c2*/ 	.short	0x0010
        /*01c4*/ 	.byte	0x00, 0xf4, 0x21, 0x00


	//----- nvinfo : EIATTR_KPARAM_INFO
	.align		4
.L_65:
        /*01c8*/ 	.byte	0x04, 0x17
        /*01ca*/ 	.short	(.L_67 - .L_66)
.L_66:
        /*01cc*/ 	.word	0x00000000
        /*01d0*/ 	.short	0x0001
        /*01d2*/ 	.short	0x0008
        /*01d4*/ 	.byte	0x00, 0xf4, 0x21, 0x00


	//----- nvinfo : EIATTR_KPARAM_INFO
	.align		4
.L_67:
        /*01d8*/ 	.byte	0x04, 0x17
        /*01da*/ 	.short	(.L_69 - .L_68)
.L_68:
        /*01dc*/ 	.word	0x00000000
        /*01e0*/ 	.short	0x0000
        /*01e2*/ 	.short	0x0000
        /*01e4*/ 	.byte	0x00, 0xf4, 0x21, 0x00


	//----- nvinfo : EIATTR_SPARSE_MMA_MASK
	.align		4
.L_69:
        /*01e8*/ 	.byte	0x03, 0x50
        /*01ea*/ 	.short	0x0000


	//----- nvinfo : EIATTR_MAXREG_COUNT
	.align		4
        /*01ec*/ 	.byte	0x03, 0x1b
        /*01ee*/ 	.short	0x00ff


	//----- nvinfo : EIATTR_EXIT_INSTR_OFFSETS
	.align		4
        /*01f0*/ 	.byte	0x04, 0x1c
        /*01f2*/ 	.short	(.L_71 - .L_70)


	//   ....[0]....
.L_70:
        /*01f4*/ 	.word	0x00004ba0


	//----- nvinfo : EIATTR_REQNTID
	.align		4
.L_71:
        /*01f8*/ 	.byte	0x04, 0x10
        /*01fa*/ 	.short	(.L_73 - .L_72)
.L_72:
        /*01fc*/ 	.word	0x00000080
        /*0200*/ 	.word	0x00000001
        /*0204*/ 	.word	0x00000001


	//----- nvinfo : EIATTR_CBANK_PARAM_SIZE
	.align		4
.L_73:
        /*0208*/ 	.byte	0x03, 0x19
        /*020a*/ 	.short	0x00ec


	//----- nvinfo : EIATTR_PARAM_CBANK
	.align		4
        /*020c*/ 	.byte	0x04, 0x0a
        /*020e*/ 	.short	(.L_75 - .L_74)
	.align		4
.L_74:
        /*0210*/ 	.word	index@(.nv.constant0.triton_poi_fused_cat_35)
        /*0214*/ 	.short	0x0210
        /*0216*/ 	.short	0x00ec


	//----- nvinfo : EIATTR_SW_WAR
	.align		4
.L_75:
        /*0218*/ 	.byte	0x04, 0x36
        /*021a*/ 	.short	(.L_77 - .L_76)
.L_76:
        /*021c*/ 	.word	0x00000008
.L_77:


//--------------------- .nv.callgraph             --------------------------
	.section	.nv.callgraph,"",@"SHT_CUDA_CALLGRAPH"
	.align	4
	.sectionentsize	8
	.align		4
        /*0000*/ 	.word	0x00000000
	.align		4
        /*0004*/ 	.word	0xffffffff
	.align		4
        /*0008*/ 	.word	0x00000000
	.align		4
        /*000c*/ 	.word	0xfffffffe
	.align		4
        /*0010*/ 	.word	0x00000000
	.align		4
        /*0014*/ 	.word	0xfffffffd
	.align		4
        /*0018*/ 	.word	0x00000000
	.align		4
        /*001c*/ 	.word	0xfffffffc


//--------------------- .text.triton_poi_fused_cat_35 --------------------------
	.section	.text.triton_poi_fused_cat_35,"ax",@progbits
	.align	128
        .global         triton_poi_fused_cat_35
        .type           triton_poi_fused_cat_35,@function
        .size           triton_poi_fused_cat_35,(.L_x_1 - triton_poi_fused_cat_35)
        .other          triton_poi_fused_cat_35,@"STO_CUDA_ENTRY STV_DEFAULT"
triton_poi_fused_cat_35:
.text.triton_poi_fused_cat_35:
[----:B------:R-:W-:Y:S01]  /*0000*/  LDC R1, c[0x0][0x28] ;  /* 0x00000a00ff017b82 */ /* 0x000fe20000000800 */
[----:B------:R-:W1:Y:S07]  /*0010*/  S2R R0, SR_TID.X ;  /* 0x0000000000007919 */ /* 0x000e6e0000002100 */
[----:B------:R-:W2:Y:S01]  /*0020*/  LDC.64 R22, c[0x0][0x218] ;  /* 0x00008600ff167b82 */ /* 0x000ea20000000a00 */
[----:B------:R-:W-:Y:S02]  /*0030*/  CS2R R28, SRZ ;  /* 0x00000000001c7805 */ /* 0x000fe4000001ff00 */
[----:B------:R-:W-:Y:S01]  /*0040*/  CS2R R30, SRZ ;  /* 0x00000000001e7805 */ /* 0x000fe2000001ff00 */
[----:B------:R-:W3:Y:S01]  /*0050*/  S2R R3, SR_CTAID.X ;  /* 0x0000000000037919 */ /* 0x000ee20000002500 */
[----:B------:R-:W-:Y:S01]  /*0060*/  CS2R R14, SRZ ;  /* 0x00000000000e7805 */ /* 0x000fe2000001ff00 */
[----:B------:R-:W-:Y:S01]  /*0070*/  ULDC.64 UR4, c[0x0][0x208] ;  /* 0x0000820000047ab9 */ /* 0x000fe20000000a00 */
[----:B------:R-:W-:Y:S01]  /*0080*/  ULDC.64 UR6, c[0x0][0x228] ;  /* 0x00008a0000067ab9 */ /* 0x000fe20000000a00 */
[----:B------:R-:W4:Y:S08]  /*0090*/  LDC.64 R24, c[0x0][0x220] ;  /* 0x00008800ff187b82 */ /* 0x000f300000000a00 */
[----:B------:R-:W5:Y:S01]  /*00a0*/  LDC.64 R26, c[0x0][0x230] ;  /* 0x00008c00ff1a7b82 */ /* 0x000f620000000a00 */
[----:B------:R-:W-:-:S02]  /*00b0*/  CS2R R60, SRZ ;  /* 0x00000000003c7805 */ /* 0x000fc4000001ff00 */
[----:B------:R-:W-:Y:S01]  /*00c0*/  CS2R R54, SRZ ;  /* 0x0000000000367805 */ /* 0x000fe2000001ff00 */
[----:B------:R-:W-:Y:S01]  /*00d0*/  IMAD.MOV.U32 R52, RZ, RZ, RZ ;  /* 0x000000ffff347224 */ /* 0x000fe200078e00ff */
[----:B------:R-:W-:Y:S01]  /*00e0*/  CS2R R58, SRZ ;  /* 0x00000000003a7805 */ /* 0x000fe2000001ff00 */
[----:B------:R-:W-:Y:S01]  /*00f0*/  IMAD.MOV.U32 R56, RZ, RZ, RZ ;  /* 0x000000ffff387224 */ /* 0x000fe200078e00ff */
[----:B------:R-:W-:Y:S02]  /*0100*/  CS2R R66, SRZ ;  /* 0x0000000000427805 */ /* 0x000fe4000001ff00 */
[----:B------:R-:W-:Y:S01]  /*0110*/  CS2R R68, SRZ ;  /* 0x0000000000447805 */ /* 0x000fe2000001ff00 */
[----:B------:R-:W-:Y:S01]  /*0120*/  IMAD.MOV.U32 R63, RZ, RZ, RZ ;  /* 0x000000ffff3f7224 */ /* 0x000fe200078e00ff */
[----:B------:R-:W-:Y:S01]  /*0130*/  CS2R R64, SRZ ;  /* 0x0000000000407805 */ /* 0x000fe2000001ff00 */
[----:B------:R-:W-:Y:S01]  /*0140*/  IMAD.MOV.U32 R46, RZ, RZ, RZ ;  /* 0x000000ffff2e7224 */ /* 0x000fe200078e00ff */
[----:B------:R-:W-:Y:S01]  /*0150*/  CS2R R70, SRZ ;  /* 0x0000000000467805 */ /* 0x000fe2000001ff00 */
[----:B------:R-:W-:Y:S01]  /*0160*/  ULDC.64 UR8, c[0x0][0x298] ;  /* 0x0000a60000087ab9 */ /* 0x000fe20000000a00 */
[----:B-1----:R-:W-:-:S05]  /*0170*/  IMAD.SHL.U32 R0, R0, 0x4, RZ ;  /* 0x0000000400007824 */ /* 0x002fca00078e00ff */
[----:B------:R-:W-:-:S05]  /*0180*/  LOP3.LUT R0, R0, 0x1fc, RZ, 0xc0, !PT ;  /* 0x000001fc00007812 */ /* 0x000fca00078ec0ff */
[----:B---3--:R-:W-:-:S04]  /*0190*/  IMAD R6, R3, 0x400, R0 ;  /* 0x0000040003067824 */ /* 0x008fc800078e0200 */
[----:B------:R-:W-:-:S05]  /*01a0*/  IMAD.HI R7, R6, 0x4ec4ec4f, RZ ;  /* 0x4ec4ec4f06077827 */ /* 0x000fca00078e02ff */
[----:B------:R-:W-:-:S04]  /*01b0*/  SHF.R.U32.HI R20, RZ, 0x1f, R7 ;  /* 0x0000001fff147819 */ /* 0x000fc80000011607 */
[CC--:B------:R-:W-:Y:S02]  /*01c0*/  LEA.HI.SX32 R9, R7.reuse, R20.reuse, 0x19 ;  /* 0x0000001407097211 */ /* 0x0c0fe400078fcaff */
[----:B------:R-:W-:Y:S02]  /*01d0*/  LEA.HI.SX32 R3, R7, R20, 0x16 ;  /* 0x0000001407037211 */ /* 0x000fe400078fb2ff */
[C---:B------:R-:W-:Y:S01]  /*01e0*/  LEA.HI R4, R9.reuse, R9, RZ, 0x3 ;  /* 0x0000000909047211 */ /* 0x040fe200078f18ff */
[----:B------:R-:W-:Y:S01]  /*01f0*/  IMAD R0, R9, -0x1a0, R6 ;  /* 0xfffffe6009007824 */ /* 0x000fe200078e0206 */
[----:B------:R-:W-:Y:S02]  /*0200*/  LEA.HI R2, R3, R3, RZ, 0x3 ;  /* 0x0000000303027211 */ /* 0x000fe400078f18ff */
[----:B------:R-:W-:Y:S02]  /*0210*/  LOP3.LUT R4, R4, 0xfffffff8, RZ, 0xc0, !PT ;  /* 0xfffffff804047812 */ /* 0x000fe400078ec0ff */
[----:B------:R-:W-:-:S02]  /*0220*/  LOP3.LUT R2, R2, 0xfffffff8, RZ, 0xc0, !PT ;  /* 0xfffffff802027812 */ /* 0x000fc400078ec0ff */
[----:B------:R-:W-:Y:S01]  /*0230*/  ISETP.GE.AND P3, PT, R0, 0x40, PT ;  /* 0x000000400000780c */ /* 0x000fe20003f66270 */
[----:B------:R-:W-:Y:S02]  /*0240*/  IMAD.IADD R33, R9, 0x1, -R4 ;  /* 0x0000000109217824 */ /* 0x000fe400078e0a04 */
[----:B------:R-:W-:Y:S02]  /*0250*/  IMAD.IADD R3, R3, 0x1, -R2 ;  /* 0x0000000103037824 */ /* 0x000fe400078e0a02 */
[----:B----4-:R-:W-:-:S04]  /*0260*/  IMAD.WIDE R16, R33, 0x8, R24 ;  /* 0x0000000821107825 */ /* 0x010fc800078e0218 */
[----:B--2---:R-:W-:-:S04]  /*0270*/  IMAD.WIDE R12, R3, 0x8, R22 ;  /* 0x00000008030c7825 */ /* 0x004fc800078e0216 */
[----:B-----5:R-:W-:Y:S01]  /*0280*/  IMAD.WIDE R18, R33, 0x8, R26 ;  /* 0x0000000821127825 */ /* 0x020fe200078e021a */
[----:B------:R-:W2:Y:S04]  /*0290*/  @!P3 LDG.E.EL.64 R28, desc[UR4][R12.64] ;  /* 0x000000040c1cb981 */ /* 0x000ea8000c2e1b00 */
[----:B------:R1:W3:Y:S04]  /*02a0*/  @!P3 LDG.E.EL.64 R30, desc[UR4][R16.64] ;  /* 0x00000004101eb981 */ /* 0x0002e8000c2e1b00 */
[----:B------:R4:W5:Y:S01]  /*02b0*/  @!P3 LDG.E.EL.64 R14, desc[UR4][R18.64] ;  /* 0x00000004120eb981 */ /* 0x000962000c2e1b00 */
[----:B------:R-:W-:-:S04]  /*02c0*/  VIADD R4, R6, 0x200 ;  /* 0x0000020006047836 */ /* 0x000fc80000000000 */
[----:B------:R-:W-:Y:S01]  /*02d0*/  IMAD.HI R21, R4, 0x4ec4ec4f, RZ ;  /* 0x4ec4ec4f04157827 */ /* 0x000fe200078e02ff */
[----:B-1----:R-:W-:-:S04]  /*02e0*/  CS2R R16, SRZ ;  /* 0x0000000000107805 */ /* 0x002fc8000001ff00 */
[----:B------:R-:W-:Y:S02]  /*02f0*/  SHF.R.U32.HI R2, RZ, 0x1f, R21 ;  /* 0x0000001fff027819 */ /* 0x000fe40000011615 */
[----:B----4-:R-:W-:Y:S02]  /*0300*/  CS2R R18, SRZ ;  /* 0x0000000000127805 */ /* 0x010fe4000001ff00 */
[CC--:B------:R-:W-:Y:S02]  /*0310*/  LEA.HI.SX32 R5, R21.reuse, R2.reuse, 0x19 ;  /* 0x0000000215057211 */ /* 0x0c0fe400078fcaff */
[----:B------:R-:W-:Y:S02]  /*0320*/  LEA.HI.SX32 R8, R21, R2, 0x16 ;  /* 0x0000000215087211 */ /* 0x000fe400078fb2ff */
[C---:B------:R-:W-:Y:S01]  /*0330*/  LEA.HI R10, R5.reuse, R5, RZ, 0x3 ;  /* 0x00000005050a7211 */ /* 0x040fe200078f18ff */
[----:B------:R-:W-:Y:S01]  /*0340*/  IMAD R11, R5, -0x1a0, R4 ;  /* 0xfffffe60050b7824 */ /* 0x000fe200078e0204 */
[----:B------:R-:W-:-:S02]  /*0350*/  LEA.HI R4, R8, R8, RZ, 0x3 ;  /* 0x0000000808047211 */ /* 0x000fc400078f18ff */
[----:B------:R-:W-:Y:S02]  /*0360*/  LOP3.LUT R10, R10, 0xfffffff8, RZ, 0xc0, !PT ;  /* 0xfffffff80a0a7812 */ /* 0x000fe400078ec0ff */
[----:B------:R-:W-:Y:S02]  /*0370*/  LOP3.LUT R13, R4, 0xfffffff8, RZ, 0xc0, !PT ;  /* 0xfffffff8040d7812 */ /* 0x000fe400078ec0ff */
[----:B------:R-:W-:Y:S01]  /*0380*/  ISETP.GE.AND P1, PT, R11, 0x40, PT ;  /* 0x000000400b00780c */ /* 0x000fe20003f26270 */
[----:B------:R-:W-:Y:S02]  /*0390*/  IMAD.IADD R10, R5, 0x1, -R10 ;  /* 0x00000001050a7824 */ /* 0x000fe400078e0a0a */
[----:B------:R-:W-:Y:S01]  /*03a0*/  IMAD.IADD R8, R8, 0x1, -R13 ;  /* 0x0000000108087824 */ /* 0x000fe200078e0a0d */
[----:B------:R-:W-:Y:S01]  /*03b0*/  CS2R R12, SRZ ;  /* 0x00000000000c7805 */ /* 0x000fe2000001ff00 */
[----:B------:R-:W-:-:S04]  /*03c0*/  IMAD.WIDE R24, R10, 0x8, R24 ;  /* 0x000000080a187825 */ /* 0x000fc800078e0218 */
[----:B------:R-:W-:-:S04]  /*03d0*/  IMAD.WIDE R22, R8, 0x8, R22 ;  /* 0x0000000808167825 */ /* 0x000fc800078e0216 */
[----:B------:R-:W-:Y:S01]  /*03e0*/  IMAD.WIDE R26, R10, 0x8, R26 ;  /* 0x000000080a1a7825 */ /* 0x000fe200078e021a */
[----:B------:R-:W4:Y:S04]  /*03f0*/  @!P1 LDG.E.EL.64 R16, desc[UR4][R22.64] ;  /* 0x0000000416109981 */ /* 0x000f28000c2e1b00 */
[----:B------:R-:W4:Y:S04]  /*0400*/  @!P1 LDG.E.EL.64 R12, desc[UR4][R24.64] ;  /* 0x00000004180c9981 */ /* 0x000f28000c2e1b00 */
[----:B------:R1:W4:Y:S01]  /*0410*/  @!P1 LDG.E.EL.64 R18, desc[UR4][R26.64] ;  /* 0x000000041a129981 */ /* 0x000322000c2e1b00 */
[----:B------:R-:W-:-:S02]  /*0420*/  LEA.HI.SX32 R7, R7, R20, 0x13 ;  /* 0x0000001407077211 */ /* 0x000fc400078f9aff */
[----:B01----:R-:W-:Y:S02]  /*0430*/  CS2R R26, SRZ ;  /* 0x00000000001a7805 */ /* 0x003fe4000001ff00 */
[----:B--2---:R-:W-:Y:S02]  /*0440*/  SEL R29, R29, RZ, !P3 ;  /* 0x000000ff1d1d7207 */ /* 0x004fe40005800000 */
[----:B------:R-:W-:Y:S02]  /*0450*/  SEL R35, R28, RZ, !P3 ;  /* 0x000000ff1c237207 */ /* 0x000fe40005800000 */
[----:B---3--:R-:W-:Y:S02]  /*0460*/  SEL R32, R31, RZ, !P3 ;  /* 0x000000ff1f207207 */ /* 0x008fe40005800000 */
[----:B------:R-:W-:Y:S02]  /*0470*/  SHF.R.U32.HI R28, RZ, 0x1a, R29 ;  /* 0x0000001aff1c7819 */ /* 0x000fe4000001161d */
[----:B-----5:R-:W-:-:S02]  /*0480*/  SEL R34, R15, RZ, !P3 ;  /* 0x000000ff0f227207 */ /* 0x020fc40005800000 */
[----:B------:R-:W-:Y:S02]  /*0490*/  SHF.R.U32.HI R15, RZ, 0x1a, R32 ;  /* 0x0000001aff0f7819 */ /* 0x000fe40000011620 */
[----:B------:R-:W-:Y:S02]  /*04a0*/  SHF.R.U32.HI R4, RZ, 0x1a, R34 ;  /* 0x0000001aff047819 */ /* 0x000fe40000011622 */
[----:B------:R-:W-:Y:S02]  /*04b0*/  SEL R23, R14, RZ, !P3 ;  /* 0x000000ff0e177207 */ /* 0x000fe40005800000 */
[----:B------:R-:W-:Y:S02]  /*04c0*/  SEL R31, R30, RZ, !P3 ;  /* 0x000000ff1e1f7207 */ /* 0x000fe40005800000 */
[----:B------:R-:W-:Y:S02]  /*04d0*/  LOP3.LUT R22, R28, 0x20, RZ, 0xc0, !PT ;  /* 0x000000201c167812 */ /* 0x000fe400078ec0ff */
[----:B------:R-:W-:-:S02]  /*04e0*/  LOP3.LUT R14, R15, 0x20, RZ, 0xc0, !PT ;  /* 0x000000200f0e7812 */ /* 0x000fc400078ec0ff */
[----:B------:R-:W-:Y:S02]  /*04f0*/  LOP3.LUT R4, R4, 0x20, RZ, 0xc0, !PT ;  /* 0x0000002004047812 */ /* 0x000fe400078ec0ff */
[----:B------:R-:W-:Y:S02]  /*0500*/  IADD3 R35, P0, R22, R35, RZ ;  /* 0x0000002316237210 */ /* 0x000fe40007f1e0ff */
[----:B------:R-:W-:Y:S02]  /*0510*/  IADD3 R20, P2, R14, R31, RZ ;  /* 0x0000001f0e147210 */ /* 0x000fe40007f5e0ff */
[----:B------:R-:W-:Y:S02]  /*0520*/  CS2R R30, SRZ ;  /* 0x00000000001e7805 */ /* 0x000fe4000001ff00 */
[----:B------:R-:W-:Y:S01]  /*0530*/  IADD3 R4, P4, R4, R23, RZ ;  /* 0x0000001704047210 */ /* 0x000fe20007f9e0ff */
[----:B------:R-:W-:Y:S01]  /*0540*/  IMAD.X R14, RZ, RZ, R29, P0 ;  /* 0x000000ffff0e7224 */ /* 0x000fe200000e061d */
[----:B------:R-:W-:Y:S01]  /*0550*/  LEA R22, P0, R20, UR6, 0x8 ;  /* 0x0000000614167c11 */ /* 0x000fe2000f8040ff */
[----:B------:R-:W-:Y:S01]  /*0560*/  IMAD.X R23, RZ, RZ, R32, P2 ;  /* 0x000000ffff177224 */ /* 0x000fe200010e0620 */
[----:B------:R-:W-:Y:S01]  /*0570*/  CS2R R28, SRZ ;  /* 0x00000000001c7805 */ /* 0x000fe2000001ff00 */
[----:B------:R-:W-:Y:S01]  /*0580*/  IMAD.X R15, RZ, RZ, R34, P4 ;  /* 0x000000ffff0f7224 */ /* 0x000fe200020e0622 */
[----:B------:R-:W-:Y:S01]  /*0590*/  LEA R34, P2, R4, UR6, 0x8 ;  /* 0x0000000604227c11 */ /* 0x000fe2000f8440ff */
[C---:B------:R-:W-:Y:S01]  /*05a0*/  IMAD.SHL.U32 R25, R35.reuse, 0x2000, RZ ;  /* 0x0000200023197824 */ /* 0x040fe200078e00ff */
[----:B------:R-:W-:-:S02]  /*05b0*/  SHF.L.U64.HI R35, R35, 0xd, R14 ;  /* 0x0000000d23237819 */ /* 0x000fc4000001020e */
[----:B------:R-:W-:Y:S02]  /*05c0*/  LEA.HI.X R4, R4, UR7, R15, 0x8, P2 ;  /* 0x0000000704047c11 */ /* 0x000fe400090f440f */
[----:B------:R-:W0:Y:S01]  /*05d0*/  LDC.64 R14, c[0x0][0x238] ;  /* 0x00008e00ff0e7b82 */ /* 0x000e220000000a00 */
[----:B------:R-:W-:Y:S02]  /*05e0*/  LEA.HI.X R20, R20, UR7, R23, 0x8, P0 ;  /* 0x0000000714147c11 */ /* 0x000fe400080f4417 */
[----:B------:R-:W-:Y:S02]  /*05f0*/  IADD3 R22, P0, R25, R22, RZ ;  /* 0x0000001619167210 */ /* 0x000fe40007f1e0ff */
[----:B------:R-:W-:Y:S01]  /*0600*/  IADD3 R34, P2, R34, R25, RZ ;  /* 0x0000001922227210 */ /* 0x000fe20007f5e0ff */
[----:B------:R-:W-:Y:S02]  /*0610*/  IMAD.U32 R25, R7, 0x10000, RZ ;  /* 0x0001000007197824 */ /* 0x000fe400078e00ff */
[----:B------:R-:W-:-:S02]  /*0620*/  IMAD.X R23, R35, 0x1, R20, P0 ;  /* 0x0000000123177824 */ /* 0x000fc400000e0614 */
[----:B------:R-:W-:Y:S02]  /*0630*/  IMAD.X R35, R4, 0x1, R35, P2 ;  /* 0x0000000104237824 */ /* 0x000fe400010e0623 */
[----:B------:R-:W-:-:S04]  /*0640*/  IMAD.WIDE R22, R25, 0x4, R22 ;  /* 0x0000000419167825 */ /* 0x000fc800078e0216 */
[----:B------:R-:W-:Y:S01]  /*0650*/  IMAD.WIDE R34, R25, 0x4, R34 ;  /* 0x0000000419227825 */ /* 0x000fe200078e0222 */
[----:B------:R-:W-:-:S03]  /*0660*/  CS2R R24, SRZ ;  /* 0x0000000000187805 */ /* 0x000fc6000001ff00 */
[----:B------:R-:W-:-:S04]  /*0670*/  IMAD.WIDE R22, R0, 0x4, R22 ;  /* 0x0000000400167825 */ /* 0x000fc800078e0216 */
[----:B------:R-:W-:Y:S01]  /*0680*/  IMAD.WIDE R36, R0, 0x4, R34 ;  /* 0x0000000400247825 */ /* 0x000fe200078e0222 */
[----:B------:R1:W2:Y:S03]  /*0690*/  @!P3 LDG.E.EL.128 R28, desc[UR4][R22.64] ;  /* 0x00000004161cb981 */ /* 0x0002a6000c2e1d00 */
[----:B0-----:R-:W-:Y:S01]  /*06a0*/  IMAD.WIDE R34, R33, 0x4, R14 ;  /* 0x0000000421227825 */ /* 0x001fe200078e020e */
[----:B------:R-:W3:Y:S04]  /*06b0*/  @!P3 LDG.E.EL.128 R24, desc[UR4][R36.64] ;  /* 0x000000042418b981 */ /* 0x000ee8000c2e1d00 */
[----:B------:R-:W5:Y:S04]  /*06c0*/  @!P3 LDG.E.EL R61, desc[UR4][R34.64] ;  /* 0x00000004223db981 */ /* 0x000f68000c2e1900 */
[----:B------:R-:W5:Y:S01]  /*06d0*/  @!P3 LDG.E.EL R55, desc[UR4][R34.64] ;  /* 0x000000042237b981 */ /* 0x000f62000c2e1900 */
[----:B----4-:R-:W-:-:S02]  /*06e0*/  SEL R32, R17, RZ, !P1 ;  /* 0x000000ff11207207 */ /* 0x010fc40004800000 */
[----:B------:R-:W-:Y:S01]  /*06f0*/  SEL R20, R13, RZ, !P1 ;  /* 0x000000ff0d147207 */ /* 0x000fe20004800000 */
[----:B------:R-:W4:Y:S01]  /*0700*/  @!P3 LDG.E.EL R52, desc[UR4][R34.64] ;  /* 0x000000042234b981 */ /* 0x000f22000c2e1900 */
[----:B------:R-:W-:Y:S02]  /*0710*/  SEL R13, R19, RZ, !P1 ;  /* 0x000000ff130d7207 */ /* 0x000fe40004800000 */
[----:B-1----:R-:W-:Y:S01]  /*0720*/  SEL R23, R16, RZ, !P1 ;  /* 0x000000ff10177207 */ /* 0x002fe20004800000 */
[----:B------:R-:W-:Y:S01]  /*0730*/  IMAD.WIDE R14, R10, 0x4, R14 ;  /* 0x000000040a0e7825 */ /* 0x000fe200078e020e */
[----:B------:R-:W-:Y:S01]  /*0740*/  SHF.R.U32.HI R19, RZ, 0x1a, R32 ;  /* 0x0000001aff137819 */ /* 0x000fe20000011620 */
[----:B------:R0:W4:Y:S01]  /*0750*/  @!P3 LDG.E.EL R60, desc[UR4][R34.64] ;  /* 0x00000004223cb981 */ /* 0x000122000c2e1900 */
[----:B------:R-:W-:Y:S02]  /*0760*/  SHF.R.U32.HI R16, RZ, 0x1a, R20 ;  /* 0x0000001aff107819 */ /* 0x000fe40000011614 */
[----:B------:R-:W-:Y:S01]  /*0770*/  SHF.R.U32.HI R4, RZ, 0x1a, R13 ;  /* 0x0000001aff047819 */ /* 0x000fe2000001160d */
[----:B------:R-:W4:Y:S01]  /*0780*/  @!P1 LDG.E.EL R58, desc[UR4][R14.64] ;  /* 0x000000040e3a9981 */ /* 0x000f22000c2e1900 */
[----:B------:R-:W-:-:S02]  /*0790*/  SEL R17, R12, RZ, !P1 ;  /* 0x000000ff0c117207 */ /* 0x000fc40004800000 */
[----:B------:R-:W-:Y:S01]  /*07a0*/  LOP3.LUT R12, R19, 0x20, RZ, 0xc0, !PT ;  /* 0x00000020130c7812 */ /* 0x000fe200078ec0ff */
[----:B------:R-:W4:Y:S01]  /*07b0*/  @!P1 LDG.E.EL R56, desc[UR4][R14.64] ;  /* 0x000000040e389981 */ /* 0x000f22000c2e1900 */
[----:B------:R-:W-:Y:S01]  /*07c0*/  LOP3.LUT R16, R16, 0x20, RZ, 0xc0, !PT ;  /* 0x0000002010107812 */ /* 0x000fe200078ec0ff */
[----:B0-----:R-:W0:Y:S01]  /*07d0*/  LDC.64 R34, c[0x0][0x210] ;  /* 0x00008400ff227b82 */ /* 0x001e220000000a00 */
[----:B------:R-:W-:Y:S01]  /*07e0*/  SEL R19, R18, RZ, !P1 ;  /* 0x000000ff12137207 */ /* 0x000fe20004800000 */
[----:B------:R-:W4:Y:S01]  /*07f0*/  @!P1 LDG.E.EL R54, desc[UR4][R14.64] ;  /* 0x000000040e369981 */ /* 0x000f22000c2e1900 */
[----:B------:R-:W-:Y:S02]  /*0800*/  LOP3.LUT R4, R4, 0x20, RZ, 0xc0, !PT ;  /* 0x0000002004047812 */ /* 0x000fe400078ec0ff */
[----:B------:R-:W-:Y:S01]  /*0810*/  IADD3 R12, P0, R12, R23, RZ ;  /* 0x000000170c0c7210 */ /* 0x000fe20007f1e0ff */
[----:B------:R-:W4:Y:S01]  /*0820*/  @!P1 LDG.E.EL R59, desc[UR4][R14.64] ;  /* 0x000000040e3b9981 */ /* 0x000f22000c2e1900 */
[----:B------:R-:W-:-:S02]  /*0830*/  IADD3 R16, P2, R16, R17, RZ ;  /* 0x0000001110107210 */ /* 0x000fc40007f5e0ff */
[----:B------:R-:W-:Y:S01]  /*0840*/  IADD3 R4, P4, R4, R19, RZ ;  /* 0x0000001304047210 */ /* 0x000fe20007f9e0ff */
[----:B------:R-:W-:Y:S01]  /*0850*/  IMAD.X R19, RZ, RZ, R32, P0 ;  /* 0x000000ffff137224 */ /* 0x000fe200000e0620 */
[----:B------:R-:W-:Y:S01]  /*0860*/  LEA R36, P0, R16, UR6, 0x8 ;  /* 0x0000000610247c11 */ /* 0x000fe2000f8040ff */
[----:B------:R-:W-:Y:S01]  /*0870*/  IMAD.X R17, RZ, RZ, R20, P2 ;  /* 0x000000ffff117224 */ /* 0x000fe200010e0614 */
[----:B------:R-:W-:Y:S01]  /*0880*/  LEA R38, P2, R4, UR6, 0x8 ;  /* 0x0000000604267c11 */ /* 0x000fe2000f8440ff */
[----:B------:R-:W-:Y:S01]  /*0890*/  IMAD.X R13, RZ, RZ, R13, P4 ;  /* 0x000000ffff0d7224 */ /* 0x000fe200020e060d */
[C---:B------:R-:W-:Y:S01]  /*08a0*/  SHF.L.U64.HI R19, R12.reuse, 0xd, R19 ;  /* 0x0000000d0c137819 */ /* 0x040fe20000010213 */
[----:B------:R-:W-:Y:S01]  /*08b0*/  IMAD.SHL.U32 R39, R12, 0x2000, RZ ;  /* 0x000020000c277824 */ /* 0x000fe200078e00ff */
[----:B------:R-:W-:Y:S02]  /*08c0*/  LEA.HI.X R16, R16, UR7, R17, 0x8, P0 ;  /* 0x0000000710107c11 */ /* 0x000fe400080f4411 */
[----:B------:R-:W-:-:S02]  /*08d0*/  LEA.HI.X R4, R4, UR7, R13, 0x8, P2 ;  /* 0x0000000704047c11 */ /* 0x000fc400090f440d */
[----:B------:R-:W-:Y:S02]  /*08e0*/  CS2R R22, SRZ ;  /* 0x0000000000167805 */ /* 0x000fe4000001ff00 */
[----:B------:R-:W-:Y:S01]  /*08f0*/  IADD3 R36, P0, R39, R36, RZ ;  /* 0x0000002427247210 */ /* 0x000fe20007f1e0ff */
[----:B------:R-:W-:Y:S01]  /*0900*/  IMAD R57, R7, 0x1800, RZ ;  /* 0x0000180007397824 */ /* 0x000fe200078e02ff */
[----:B------:R-:W-:Y:S01]  /*0910*/  IADD3 R38, P2, R38, R39, RZ ;  /* 0x0000002726267210 */ /* 0x000fe20007f5e0ff */
[----:B------:R-:W-:Y:S01]  /*0920*/  ULDC.64 UR6, c[0x0][0x248] ;  /* 0x0000920000067ab9 */ /* 0x000fe20000000a00 */
[----:B------:R-:W-:Y:S01]  /*0930*/  LEA.HI.SX32 R12, R21, R2, 0x13 ;  /* 0x00000002150c7211 */ /* 0x000fe200078f9aff */
[----:B------:R-:W-:Y:S02]  /*0940*/  IMAD.X R37, R19, 0x1, R16, P0 ;  /* 0x0000000113257824 */ /* 0x000fe400000e0610 */
[----:B------:R-:W-:Y:S02]  /*0950*/  IMAD.X R39, R4, 0x1, R19, P2 ;  /* 0x0000000104277824 */ /* 0x000fe400010e0613 */
[----:B------:R-:W-:-:S04]  /*0960*/  IMAD.U32 R13, R12, 0x10000, RZ ;  /* 0x000100000c0d7824 */ /* 0x000fc800078e00ff */
[----:B------:R-:W-:-:S04]  /*0970*/  IMAD.WIDE R36, R13, 0x4, R36 ;  /* 0x000000040d247825 */ /* 0x000fc800078e0224 */
[----:B------:R-:W-:Y:S01]  /*0980*/  IMAD.WIDE R38, R13, 0x4, R38 ;  /* 0x000000040d267825 */ /* 0x000fe200078e0226 */
[----:B------:R-:W-:Y:S02]  /*0990*/  CS2R R16, SRZ ;  /* 0x0000000000107805 */ /* 0x000fe4000001ff00 */
[----:B------:R-:W-:Y:S02]  /*09a0*/  CS2R R18, SRZ ;  /* 0x0000000000127805 */ /* 0x000fe4000001ff00 */
[----:B------:R-:W-:Y:S01]  /*09b0*/  CS2R R20, SRZ ;  /* 0x0000000000147805 */ /* 0x000fe2000001ff00 */
[----:B------:R-:W-:-:S04]  /*09c0*/  IMAD.WIDE R36, R11, 0x4, R36 ;  /* 0x000000040b247825 */ /* 0x000fc800078e0224 */
[----:B------:R-:W-:Y:S01]  /*09d0*/  IMAD.WIDE R38, R11, 0x4, R38 ;  /* 0x000000040b267825 */ /* 0x000fe200078e0226 */
[----:B------:R-:W4:Y:S04]  /*09e0*/  @!P1 LDG.E.EL.128 R16, desc[UR4][R36.64] ;  /* 0x0000000424109981 */ /* 0x000f28000c2e1d00 */
[----:B------:R1:W4:Y:S01]  /*09f0*/  @!P1 LDG.E.EL.128 R20, desc[UR4][R38.64] ;  /* 0x0000000426149981 */ /* 0x000322000c2e1d00 */
[----:B------:R-:W-:-:S04]  /*0a00*/  VIADD R2, R6, 0x202 ;  /* 0x0000020206027836 */ /* 0x000fc80000000000 */
[----:B------:R-:W-:-:S05]  /*0a10*/  IMAD.HI R13, R2, 0x4ec4ec4f, RZ ;  /* 0x4ec4ec4f020d7827 */ /* 0x000fca00078e02ff */
[----:B------:R-:W-:Y:S01]  /*0a20*/  SHF.R.U32.HI R32, RZ, 0x1f, R13 ;  /* 0x0000001fff207819 */ /* 0x000fe2000001160d */
[----:B-1----:R-:W1:Y:S03]  /*0a30*/  LDC.64 R38, c[0x0][0x240] ;  /* 0x00009000ff267b82 */ /* 0x002e660000000a00 */
[----:B------:R-:W-:Y:S02]  /*0a40*/  LEA.HI.SX32 R37, R13, R32, 0x19 ;  /* 0x000000200d257211 */ /* 0x000fe400078fcaff */
[----:B------:R-:W-:Y:S01]  /*0a50*/  LEA.HI R32, R9, R9, RZ, 0x6 ;  /* 0x0000000909207211 */ /* 0x000fe200078f30ff */
[----:B------:R-:W-:-:S03]  /*0a60*/  VIADD R4, R6, 0x1 ;  /* 0x0000000106047836 */ /* 0x000fc60000000000 */
[----:B------:R-:W-:Y:S01]  /*0a70*/  LOP3.LUT R32, R32, 0xffffffc0, RZ, 0xc0, !PT ;  /* 0xffffffc020207812 */ /* 0x000fe200078ec0ff */
[----:B------:R-:W-:-:S04]  /*0a80*/  IMAD.HI R13, R4, 0x4ec4ec4f, RZ ;  /* 0x4ec4ec4f040d7827 */ /* 0x000fc800078e02ff */
[----:B------:R-:W-:Y:S02]  /*0a90*/  IMAD.IADD R50, R9, 0x1, -R32 ;  /* 0x0000000109327824 */ /* 0x000fe400078e0a20 */
[----:B------:R-:W-:Y:S02]  /*0aa0*/  IMAD R37, R37, -0x1a0, R2 ;  /* 0xfffffe6025257824 */ /* 0x000fe400078e0202 */
[----:B------:R-:W-:Y:S01]  /*0ab0*/  IMAD R15, R7, 0x1000, R50 ;  /* 0x00001000070f7824 */ /* 0x000fe200078e0232 */
[----:B------:R-:W-:-:S03]  /*0ac0*/  SHF.R.U32.HI R2, RZ, 0x1f, R13 ;  /* 0x0000001fff027819 */ /* 0x000fc6000001160d */
[----:B------:R-:W-:Y:S01]  /*0ad0*/  IMAD R15, R0, 0x40, R15 ;  /* 0x00000040000f7824 */ /* 0x000fe200078e020f */
[----:B------:R-:W-:Y:S02]  /*0ae0*/  LEA.HI R36, R5, R5, RZ, 0x6 ;  /* 0x0000000505247211 */ /* 0x000fe400078f30ff */
[----:B------:R-:W-:Y:S01]  /*0af0*/  LEA.HI.SX32 R43, R13, R2, 0x19 ;  /* 0x000000020d2b7211 */ /* 0x000fe200078fcaff */
[----:B0-----:R-:W-:Y:S01]  /*0b00*/  IMAD.WIDE R40, R15, 0x4, R34 ;  /* 0x000000040f287825 */ /* 0x001fe200078e0222 */
[----:B------:R-:W-:-:S03]  /*0b10*/  LOP3.LUT R36, R36, 0xffffffc0, RZ, 0xc0, !PT ;  /* 0xffffffc024247812 */ /* 0x000fc600078ec0ff */
[----:B------:R-:W-:Y:S01]  /*0b20*/  IMAD R51, R43, -0x1a0, R4 ;  /* 0xfffffe602b337824 */ /* 0x000fe200078e0204 */
[----:B------:R-:W4:Y:S01]  /*0b30*/  @!P3 LDG.E.EL R67, desc[UR4][R40.64] ;  /* 0x000000042843b981 */ /* 0x000f22000c2e1900 */
[----:B-1----:R-:W-:-:S04]  /*0b40*/  IMAD.WIDE R42, R3, 0x4, R38 ;  /* 0x00000004032a7825 */ /* 0x002fc800078e0226 */
[----:B------:R-:W-:Y:S01]  /*0b50*/  IMAD.IADD R48, R5, 0x1, -R36 ;  /* 0x0000000105307824 */ /* 0x000fe200078e0a24 */
[----:B------:R-:W4:Y:S01]  /*0b60*/  @!P3 LDG.E.EL R68, desc[UR4][R42.64] ;  /* 0x000000042a44b981 */ /* 0x000f22000c2e1900 */
[----:B------:R-:W-:Y:S02]  /*0b70*/  IMAD.SHL.U32 R13, R37, 0x40, RZ ;  /* 0x00000040250d7824 */ /* 0x000fe400078e00ff */
[C-C-:B------:R-:W-:Y:S02]  /*0b80*/  IMAD R2, R12.reuse, 0x1000, R48.reuse ;  /* 0x000010000c027824 */ /* 0x140fe400078e0230 */
[----:B------:R-:W-:Y:S02]  /*0b90*/  IMAD.IADD R53, R13, 0x1, R48 ;  /* 0x000000010d357824 */ /* 0x000fe400078e0230 */
[----:B------:R-:W-:Y:S02]  /*0ba0*/  IMAD R37, R11, 0x40, R2 ;  /* 0x000000400b257824 */ /* 0x000fe400078e0202 */
[----:B------:R-:W-:-:S02]  /*0bb0*/  IMAD R45, R12, 0x1000, R53 ;  /* 0x000010000c2d7824 */ /* 0x000fc400078e0235 */
[----:B------:R-:W-:-:S04]  /*0bc0*/  IMAD.WIDE R14, R37, 0x4, R34 ;  /* 0x00000004250e7825 */ /* 0x000fc800078e0222 */
[----:B------:R-:W-:Y:S01]  /*0bd0*/  IMAD.WIDE R36, R45, 0x4, R34 ;  /* 0x000000042d247825 */ /* 0x000fe200078e0222 */
[----:B------:R0:W4:Y:S03]  /*0be0*/  @!P1 LDG.E.EL R65, desc[UR4][R14.64] ;  /* 0x000000040e419981 */ /* 0x000126000c2e1900 */
[----:B------:R-:W-:Y:S01]  /*0bf0*/  IMAD.WIDE R38, R8, 0x4, R38 ;  /* 0x0000000408267825 */ /* 0x000fe200078e0226 */
[----:B------:R1:W4:Y:S04]  /*0c00*/  @!P1 LDG.E.EL R66, desc[UR4][R36.64] ;  /* 0x0000000424429981 */ /* 0x000328000c2e1900 */
[----:B------:R-:W4:Y:S04]  /*0c10*/  @!P1 LDG.E.EL R63, desc[UR4][R38.64] ;  /* 0x00000004263f9981 */ /* 0x000f28000c2e1900 */
[----:B------:R-:W4:Y:S01]  /*0c20*/  @!P1 LDG.E.EL R64, desc[UR4][R38.64] ;  /* 0x0000000426409981 */ /* 0x000f22000c2e1900 */
[----:B------:R-:W-:-:S04]  /*0c30*/  IMAD.SHL.U32 R51, R51, 0x40, RZ ;  /* 0x0000004033337824 */ /* 0x000fc800078e00ff */
[----:B------:R-:W-:Y:S01]  /*0c40*/  IMAD.IADD R2, R51, 0x1, R50 ;  /* 0x0000000133027824 */ /* 0x000fe200078e0232 */
[----:B------:R-:W-:-:S04]  /*0c50*/  SHF.R.S32.HI R44, RZ, 0x1f, R57 ;  /* 0x0000001fff2c7819 */ /* 0x000fc80000011439 */
[----:B0-----:R-:W-:-:S04]  /*0c60*/  IADD3 R14, P0, R57, R2, RZ ;  /* 0x00000002390e7210 */ /* 0x001fc80007f1e0ff */
[----:B------:R-:W-:Y:S01]  /*0c70*/  LEA.HI.X.SX32 R15, R2, R44, 0x1, P0 ;  /* 0x0000002c020f7211 */ /* 0x000fe200000f0eff */
[----:B------:R-:W-:Y:S01]  /*0c80*/  VIADD R2, R6, 0x2 ;  /* 0x0000000206027836 */ /* 0x000fe20000000000 */
[----:B-1----:R-:W-:-:S04]  /*0c90*/  LEA R36, P0, R14, UR6, 0x2 ;  /* 0x000000060e247c11 */ /* 0x002fc8000f8010ff */
[----:B------:R-:W-:Y:S01]  /*0ca0*/  LEA.HI.X R37, R14, UR7, R15, 0x2, P0 ;  /* 0x000000070e257c11 */ /* 0x000fe200080f140f */
[----:B------:R-:W-:-:S05]  /*0cb0*/  IMAD.HI R14, R2, 0x4ec4ec4f, RZ ;  /* 0x4ec4ec4f020e7827 */ /* 0x000fca00078e02ff */
[----:B------:R-:W-:-:S04]  /*0cc0*/  SHF.R.U32.HI R15, RZ, 0x1f, R14 ;  /* 0x0000001fff0f7819 */ /* 0x000fc8000001160e */
[----:B------:R-:W-:Y:S01]  /*0cd0*/  LEA.HI.SX32 R15, R14, R15, 0x19 ;  /* 0x0000000f0e0f7211 */ /* 0x000fe200078fcaff */
[----:B------:R-:W-:Y:S02]  /*0ce0*/  VIADD R14, R6, 0x3 ;  /* 0x00000003060e7836 */ /* 0x000fe40000000000 */
[----:B------:R-:W-:Y:S02]  /*0cf0*/  VIADD R32, R0, 0xffffffc0 ;  /* 0xffffffc000207836 */ /* 0x000fe40000000000 */
[----:B------:R-:W-:Y:S02]  /*0d00*/  IMAD R15, R15, -0x1a0, R2 ;  /* 0xfffffe600f0f7824 */ /* 0x000fe400078e0202 */
[----:B------:R-:W-:Y:S01]  /*0d10*/  IMAD.HI R40, R14, 0x4ec4ec4f, RZ ;  /* 0x4ec4ec4f0e287827 */ /* 0x000fe200078e02ff */
[----:B------:R-:W-:-:S03]  /*0d20*/  ISETP.GE.U32.AND P2, PT, R32, 0x60, PT ;  /* 0x000000602000780c */ /* 0x000fc60003f46070 */
[----:B------:R-:W-:Y:S01]  /*0d30*/  IMAD.SHL.U32 R49, R15, 0x40, RZ ;  /* 0x000000400f317824 */ /* 0x000fe200078e00ff */
[----:B------:R-:W-:-:S04]  /*0d40*/  SHF.R.U32.HI R15, RZ, 0x1f, R40 ;  /* 0x0000001fff0f7819 */ /* 0x000fc80000011628 */
[----:B------:R-:W-:Y:S01]  /*0d50*/  LEA.HI.SX32 R15, R40, R15, 0x19 ;  /* 0x0000000f280f7211 */ /* 0x000fe200078fcaff */
[----:B------:R-:W-:-:S04]  /*0d60*/  IMAD.IADD R40, R49, 0x1, R50 ;  /* 0x0000000131287824 */ /* 0x000fc800078e0232 */
[----:B------:R0:W4:Y:S01]  /*0d70*/  @!P2 LDG.E.EL R46, desc[UR4][R36.64+-0x4000] ;  /* 0xffc00004242ea981 */ /* 0x000122000c2e1900 */
[----:B------:R-:W-:Y:S01]  /*0d80*/  IADD3 R41, P0, R57, R40, RZ ;  /* 0x0000002839297210 */ /* 0x000fe20007f1e0ff */
[----:B------:R-:W-:-:S04]  /*0d90*/  IMAD R15, R15, -0x1a0, R14 ;  /* 0xfffffe600f0f7824 */ /* 0x000fc800078e020e */
[----:B------:R-:W-:Y:S01]  /*0da0*/  IMAD.SHL.U32 R47, R15, 0x40, RZ ;  /* 0x000000400f2f7824 */ /* 0x000fe200078e00ff */
[----:B0-----:R-:W-:Y:S02]  /*0db0*/  LEA.HI.X.SX32 R36, R40, R44, 0x1, P0 ;  /* 0x0000002c28247211 */ /* 0x001fe400000f0eff */
[----:B------:R-:W-:-:S04]  /*0dc0*/  LEA R40, P0, R41, UR6, 0x2 ;  /* 0x0000000629287c11 */ /* 0x000fc8000f8010ff */
[----:B------:R-:W-:Y:S01]  /*0dd0*/  LEA.HI.X R41, R41, UR7, R36, 0x2, P0 ;  /* 0x0000000729297c11 */ /* 0x000fe200080f1424 */
[----:B------:R-:W-:-:S05]  /*0de0*/  IMAD.IADD R36, R47, 0x1, R50 ;  /* 0x000000012f247824 */ /* 0x000fca00078e0232 */
[----:B------:R-:W-:-:S04]  /*0df0*/  IADD3 R15, P0, R57, R36, RZ ;  /* 0x00000024390f7210 */ /* 0x000fc80007f1e0ff */
[----:B------:R-:W-:Y:S02]  /*0e00*/  LEA.HI.X.SX32 R44, R36, R44, 0x1, P0 ;  /* 0x0000002c242c7211 */ /* 0x000fe400000f0eff */
[----:B------:R-:W-:-:S04]  /*0e10*/  LEA R36, P0, R15, UR6, 0x2 ;  /* 0x000000060f247c11 */ /* 0x000fc8000f8010ff */
[----:B------:R-:W-:Y:S01]  /*0e20*/  LEA.HI.X R37, R15, UR7, R44, 0x2, P0 ;  /* 0x000000070f257c11 */ /* 0x000fe200080f142c */
[----:B------:R-:W-:-:S06]  /*0e30*/  IMAD.MOV.U32 R44, RZ, RZ, RZ ;  /* 0x000000ffff2c7224 */ /* 0x000fcc00078e00ff */
[----:B------:R0:W4:Y:S01]  /*0e40*/  @!P2 LDG.E.EL R44, desc[UR4][R36.64+-0x4000] ;  /* 0xffc00004242ca981 */ /* 0x000122000c2e1900 */
[----:B------:R-:W-:-:S06]  /*0e50*/  IMAD.MOV.U32 R45, RZ, RZ, RZ ;  /* 0x000000ffff2d7224 */ /* 0x000fcc00078e00ff */
[----:B------:R1:W4:Y:S01]  /*0e60*/  @!P2 LDG.E.EL R45, desc[UR4][R40.64+-0x4000] ;  /* 0xffc00004282da981 */ /* 0x000322000c2e1900 */
[----:B--2---:R-:W-:Y:S02]  /*0e70*/  SEL R28, R28, RZ, !P3 ;  /* 0x000000ff1c1c7207 */ /* 0x004fe40005800000 */
[----:B---3--:R-:W-:Y:S02]  /*0e80*/  SEL R15, R24, RZ, !P3 ;  /* 0x000000ff180f7207 */ /* 0x008fe40005800000 */
[----:B-----5:R-:W-:-:S03]  /*0e90*/  SEL R24, R61, RZ, !P3 ;  /* 0x000000ff3d187207 */ /* 0x020fc60005800000 */
[----:B------:R-:W-:Y:S01]  /*0ea0*/  FADD R15, -R28, R15 ;  /* 0x0000000f1c0f7221 */ /* 0x000fe20000000100 */
[----:B------:R-:W-:-:S03]  /*0eb0*/  SEL R29, R29, RZ, !P3 ;  /* 0x000000ff1d1d7207 */ /* 0x000fc60005800000 */
[----:B------:R-:W-:Y:S01]  /*0ec0*/  FFMA R24, R15, R24, R28 ;  /* 0x000000180f187223 */ /* 0x000fe2000000001c */
[----:B------:R-:W-:Y:S01]  /*0ed0*/  SEL R28, R25, RZ, !P3 ;  /* 0x000000ff191c7207 */ /* 0x000fe20005800000 */
[----:B------:R-:W-:Y:S01]  /*0ee0*/  VIADD R15, R6, 0x201 ;  /* 0x00000201060f7836 */ /* 0x000fe20000000000 */
[----:B------:R-:W-:-:S03]  /*0ef0*/  SEL R55, R55, RZ, !P3 ;  /* 0x000000ff37377207 */ /* 0x000fc60005800000 */
[----:B------:R-:W-:Y:S01]  /*0f00*/  FADD R28, -R29, R28 ;  /* 0x0000001c1d1c7221 */ /* 0x000fe20000000100 */
[----:B------:R-:W-:-:S04]  /*0f10*/  IMAD.HI R25, R15, 0x4ec4ec4f, RZ ;  /* 0x4ec4ec4f0f197827 */ /* 0x000fc800078e02ff */
[----:B0-----:R-:W-:Y:S01]  /*0f20*/  FFMA R37, R28, R55, R29 ;  /* 0x000000371c257223 */ /* 0x001fe2000000001d */
[----:B------:R-:W-:-:S04]  /*0f30*/  SHF.R.U32.HI R28, RZ, 0x1f, R25 ;  /* 0x0000001fff1c7819 */ /* 0x000fc80000011619 */
[----:B------:R-:W-:Y:S02]  /*0f40*/  LEA.HI.SX32 R28, R25, R28, 0x19 ;  /* 0x0000001c191c7211 */ /* 0x000fe400078fcaff */
[----:B------:R-:W-:Y:S02]  /*0f50*/  SEL R30, R30, RZ, !P3 ;  /* 0x000000ff1e1e7207 */ /* 0x000fe40005800000 */
[----:B------:R-:W-:Y:S01]  /*0f60*/  SEL R25, R26, RZ, !P3 ;  /* 0x000000ff1a197207 */ /* 0x000fe20005800000 */
[----:B------:R-:W-:Y:S01]  /*0f70*/  IMAD R28, R28, -0x1a0, R15 ;  /* 0xfffffe601c1c7824 */ /* 0x000fe200078e020f */
[----:B----4-:R-:W-:-:S03]  /*0f80*/  SEL R52, R52, RZ, !P3 ;  /* 0x000000ff34347207 */ /* 0x010fc60005800000 */
[----:B------:R-:W-:Y:S01]  /*0f90*/  FADD R25, -R30, R25 ;  /* 0x000000191e197221 */ /* 0x000fe20000000100 */
[----:B------:R-:W-:-:S03]  /*0fa0*/  IMAD.SHL.U32 R55, R28, 0x40, RZ ;  /* 0x000000401c377824 */ /* 0x000fc600078e00ff */
[----:B------:R-:W-:Y:S01]  /*0fb0*/  FFMA R61, R25, R52, R30 ;  /* 0x00000034193d7223 */ /* 0x000fe2000000001e */
[----:B------:R-:W-:Y:S02]  /*0fc0*/  IMAD R25, R12, 0x1800, RZ ;  /* 0x000018000c197824 */ /* 0x000fe400078e02ff */
[----:B------:R-:W-:-:S03]  /*0fd0*/  IMAD.IADD R29, R55, 0x1, R48 ;  /* 0x00000001371d7824 */ /* 0x000fc600078e0230 */
[----:B------:R-:W-:Y:S02]  /*0fe0*/  SHF.R.S32.HI R26, RZ, 0x1f, R25 ;  /* 0x0000001fff1a7819 */ /* 0x000fe40000011419 */
[----:B------:R-:W-:-:S04]  /*0ff0*/  IADD3 R28, P4, R25, R29, RZ ;  /* 0x0000001d191c7210 */ /* 0x000fc80007f9e0ff */
[----:B------:R-:W-:Y:S02]  /*1000*/  LEA.HI.X.SX32 R29, R29, R26, 0x1, P4 ;  /* 0x0000001a1d1d7211 */ /* 0x000fe400020f0eff */
[----:B-1----:R-:W-:Y:S01]  /*1010*/  LEA R40, P4, R28, UR6, 0x2 ;  /* 0x000000061c287c11 */ /* 0x002fe2000f8810ff */
[----:B------:R-:W-:-:S03]  /*1020*/  VIADD R36, R11, 0xffffffc0 ;  /* 0xffffffc00b247836 */ /* 0x000fc60000000000 */
[----:B------:R-:W-:Y:S02]  /*1030*/  LEA.HI.X R41, R28, UR7, R29, 0x2, P4 ;  /* 0x000000071c297c11 */ /* 0x000fe4000a0f141d */
[----:B------:R-:W-:Y:S02]  /*1040*/  IADD3 R29, P4, R25, R53, RZ ;  /* 0x00000035191d7210 */ /* 0x000fe40007f9e0ff */
[----:B------:R-:W-:Y:S02]  /*1050*/  ISETP.GE.U32.AND P0, PT, R36, 0x60, PT ;  /* 0x000000602400780c */ /* 0x000fe40003f06070 */
[----:B------:R-:W-:Y:S02]  /*1060*/  LEA.HI.X.SX32 R30, R53, R26, 0x1, P4 ;  /* 0x0000001a351e7211 */ /* 0x000fe400020f0eff */
[----:B------:R-:W-:Y:S01]  /*1070*/  LEA R28, P4, R29, UR6, 0x2 ;  /* 0x000000061d1c7c11 */ /* 0x000fe2000f8810ff */
[----:B------:R-:W-:Y:S01]  /*1080*/  IMAD.MOV.U32 R52, RZ, RZ, RZ ;  /* 0x000000ffff347224 */ /* 0x000fe200078e00ff */
[----:B------:R-:W-:-:S02]  /*1090*/  SEL R31, R31, RZ, !P3 ;  /* 0x000000ff1f1f7207 */ /* 0x000fc40005800000 */
[----:B------:R-:W-:Y:S02]  /*10a0*/  LEA.HI.X R29, R29, UR7, R30, 0x2, P4 ;  /* 0x000000071d1d7c11 */ /* 0x000fe4000a0f141e */
[----:B------:R-:W-:Y:S02]  /*10b0*/  SEL R30, R27, RZ, !P3 ;  /* 0x000000ff1b1e7207 */ /* 0x000fe40005800000 */
[----:B------:R-:W-:Y:S01]  /*10c0*/  SEL R60, R60, RZ, !P3 ;  /* 0x000000ff3c3c7207 */ /* 0x000fe20005800000 */
[----:B------:R0:W2:Y:S01]  /*10d0*/  @!P0 LDG.E.EL R52, desc[UR4][R40.64+-0x4000] ;  /* 0xffc0000428348981 */ /* 0x0000a2000c2e1900 */
[----:B------:R-:W-:Y:S02]  /*10e0*/  SEL R27, R16, RZ, !P1 ;  /* 0x000000ff101b7207 */ /* 0x000fe40004800000 */
[----:B------:R-:W-:Y:S02]  /*10f0*/  SEL R19, R19, RZ, !P1 ;  /* 0x000000ff13137207 */ /* 0x000fe40004800000 */
[----:B------:R-:W-:-:S02]  /*1100*/  SEL R20, R20, RZ, !P1 ;  /* 0x000000ff14147207 */ /* 0x000fc40004800000 */
[----:B------:R-:W-:Y:S01]  /*1110*/  SEL R23, R23, RZ, !P1 ;  /* 0x000000ff17177207 */ /* 0x000fe20004800000 */
[----:B------:R-:W-:Y:S01]  /*1120*/  FADD R30, -R31, R30 ;  /* 0x0000001e1f1e7221 */ /* 0x000fe20000000100 */
[----:B0-----:R-:W-:Y:S01]  /*1130*/  SEL R40, R58, RZ, !P1 ;  /* 0x000000ff3a287207 */ /* 0x001fe20004800000 */
[----:B------:R-:W-:Y:S02]  /*1140*/  FADD R16, -R27, R20 ;  /* 0x000000141b107221 */ /* 0x000fe40000000100 */
[----:B------:R-:W-:Y:S01]  /*1150*/  FADD R20, -R19, R23 ;  /* 0x0000001713147221 */ /* 0x000fe20000000100 */
[----:B------:R-:W-:Y:S01]  /*1160*/  FFMA R62, R30, R60, R31 ;  /* 0x0000003c1e3e7223 */ /* 0x000fe2000000001f */
[----:B------:R-:W-:Y:S02]  /*1170*/  SEL R30, R17, RZ, !P1 ;  /* 0x000000ff111e7207 */ /* 0x000fe40004800000 */
[----:B------:R-:W-:Y:S01]  /*1180*/  SEL R17, R18, RZ, !P1 ;  /* 0x000000ff12117207 */ /* 0x000fe20004800000 */
[----:B------:R-:W-:Y:S01]  /*1190*/  FFMA R40, R20, R40, R19 ;  /* 0x0000002814287223 */ /* 0x000fe20000000013 */
[----:B------:R-:W-:Y:S01]  /*11a0*/  SEL R22, R22, RZ, !P1 ;  /* 0x000000ff16167207 */ /* 0x000fe20004800000 */
[----:B------:R-:W-:Y:S01]  /*11b0*/  VIADD R20, R6, 0x203 ;  /* 0x0000020306147836 */ /* 0x000fe20000000000 */
[----:B------:R-:W-:-:S03]  /*11c0*/  SEL R21, R21, RZ, !P1 ;  /* 0x000000ff15157207 */ /* 0x000fc60004800000 */
[----:B------:R-:W-:Y:S01]  /*11d0*/  FADD R18, -R17, R22 ;  /* 0x0000001611127221 */ /* 0x000fe20000000100 */
[----:B------:R-:W-:Y:S01]  /*11e0*/  IMAD.HI R22, R20, 0x4ec4ec4f, RZ ;  /* 0x4ec4ec4f14167827 */ /* 0x000fe200078e02ff */
[----:B------:R-:W-:-:S03]  /*11f0*/  SEL R56, R56, RZ, !P1 ;  /* 0x000000ff38387207 */ /* 0x000fc60004800000 */
[----:B------:R-:W-:Y:S01]  /*1200*/  FADD R21, -R30, R21 ;  /* 0x000000151e157221 */ /* 0x000fe20000000100 */
[----:B------:R-:W-:Y:S02]  /*1210*/  SEL R54, R54, RZ, !P1 ;  /* 0x000000ff36367207 */ /* 0x000fe40004800000 */
[----:B------:R-:W-:Y:S01]  /*1220*/  SEL R59, R59, RZ, !P1 ;  /* 0x000000ff3b3b7207 */ /* 0x000fe20004800000 */
[----:B------:R-:W-:Y:S01]  /*1230*/  IMAD.MOV.U32 R53, RZ, RZ, RZ ;  /* 0x000000ffff357224 */ /* 0x000fe200078e00ff */
[----:B------:R-:W-:Y:S01]  /*1240*/  SHF.R.U32.HI R23, RZ, 0x1f, R22 ;  /* 0x0000001fff177819 */ /* 0x000fe20000011616 */
[----:B------:R-:W-:Y:S01]  /*1250*/  FFMA R16, R16, R56, R27 ;  /* 0x0000003810107223 */ /* 0x000fe2000000001b */
[----:B------:R-:W-:Y:S01]  /*1260*/  FFMA R56, R21, R54, R30 ;  /* 0x0000003615387223 */ /* 0x000fe2000000001e */
[----:B------:R-:W-:Y:S01]  /*1270*/  FFMA R18, R18, R59, R17 ;  /* 0x0000003b12127223 */ /* 0x000fe20000000011 */
[----:B------:R-:W-:Y:S01]  /*1280*/  LEA.HI.SX32 R23, R22, R23, 0x19 ;  /* 0x0000001716177211 */ /* 0x000fe200078fcaff */
[----:B------:R-:W-:Y:S01]  /*1290*/  IMAD.MOV.U32 R21, RZ, RZ, RZ ;  /* 0x000000ffff157224 */ /* 0x000fe200078e00ff */
[----:B------:R0:W3:Y:S01]  /*12a0*/  @!P0 LDG.E.EL R53, desc[UR4][R28.64+-0x4000] ;  /* 0xffc000041c358981 */ /* 0x0000e2000c2e1900 */
[----:B------:R-:W-:-:S02]  /*12b0*/  IMAD.MOV.U32 R17, RZ, RZ, RZ ;  /* 0x000000ffff117224 */ /* 0x000fc400078e00ff */
[----:B------:R-:W-:Y:S02]  /*12c0*/  IMAD.MOV.U32 R19, RZ, RZ, RZ ;  /* 0x000000ffff137224 */ /* 0x000fe400078e00ff */
[--C-:B------:R-:W-:Y:S01]  /*12d0*/  IMAD.IADD R22, R47, 0x1, R50.reuse ;  /* 0x000000012f167824 */ /* 0x100fe200078e0232 */
[----:B------:R-:W4:Y:S01]  /*12e0*/  @!P3 LDG.E.EL R21, desc[UR4][R42.64] ;  /* 0x000000042a15b981 */ /* 0x000f22000c2e1900 */
[----:B------:R-:W-:Y:S02]  /*12f0*/  IMAD.MOV.U32 R60, RZ, RZ, RZ ;  /* 0x000000ffff3c7224 */ /* 0x000fe400078e00ff */
[----:B------:R-:W-:Y:S01]  /*1300*/  IMAD.MOV.U32 R41, RZ, RZ, RZ ;  /* 0x000000ffff297224 */ /* 0x000fe200078e00ff */
[----:B------:R-:W5:Y:S01]  /*1310*/  @!P3 LDG.E.EL R17, desc[UR4][R42.64] ;  /* 0x000000042a11b981 */ /* 0x000f62000c2e1900 */
[----:B0-----:R-:W-:Y:S02]  /*1320*/  IMAD.IADD R28, R51, 0x1, R50 ;  /* 0x00000001331c7824 */ /* 0x001fe400078e0232 */
[C---:B------:R-:W-:Y:S01]  /*1330*/  IMAD R27, R7.reuse, 0x1000, R22 ;  /* 0x00001000071b7824 */ /* 0x040fe200078e0216 */
[----:B------:R0:W2:Y:S01]  /*1340*/  @!P3 LDG.E.EL R19, desc[UR4][R42.64] ;  /* 0x000000042a13b981 */ /* 0x0000a2000c2e1900 */
[----:B------:R-:W-:-:S03]  /*1350*/  IMAD R29, R7, 0x1000, R28 ;  /* 0x00001000071d7824 */ /* 0x000fc600078e021c */
[----:B------:R-:W2:Y:S01]  /*1360*/  @!P1 LDG.E.EL R60, desc[UR4][R38.64] ;  /* 0x00000004263c9981 */ /* 0x000ea2000c2e1900 */
[----:B------:R-:W-:-:S03]  /*1370*/  IMAD.WIDE R28, R29, 0x4, R34 ;  /* 0x000000041d1c7825 */ /* 0x000fc600078e0222 */
[----:B------:R1:W2:Y:S01]  /*1380*/  @!P1 LDG.E.EL R41, desc[UR4][R38.64] ;  /* 0x0000000426299981 */ /* 0x0002a2000c2e1900 */
[----:B0-----:R-:W-:Y:S02]  /*1390*/  IMAD R43, R23, -0x1a0, R20 ;  /* 0xfffffe60172b7824 */ /* 0x001fe400078e0214 */
[----:B------:R-:W-:Y:S01]  /*13a0*/  IMAD.WIDE R22, R27, 0x4, R34 ;  /* 0x000000041b167825 */ /* 0x000fe200078e0222 */
[----:B------:R0:W2:Y:S03]  /*13b0*/  @!P3 LDG.E.EL R71, desc[UR4][R28.64] ;  /* 0x000000041c47b981 */ /* 0x0000a6000c2e1900 */
[----:B-1----:R-:W-:Y:S01]  /*13c0*/  IMAD.IADD R39, R55, 0x1, R48 ;  /* 0x0000000137277824 */ /* 0x002fe200078e0230 */
[----:B------:R1:W3:Y:S01]  /*13d0*/  @!P3 LDG.E.EL R70, desc[UR4][R22.64] ;  /* 0x000000041646b981 */ /* 0x0002e2000c2e1900 */
[----:B------:R-:W-:Y:S02]  /*13e0*/  IMAD.SHL.U32 R43, R43, 0x40, RZ ;  /* 0x000000402b2b7824 */ /* 0x000fe400078e00ff */
[----:B------:R-:W-:-:S04]  /*13f0*/  IMAD R39, R12, 0x1000, R39 ;  /* 0x000010000c277824 */ /* 0x000fc800078e0227 */
[----:B0-----:R-:W-:Y:S01]  /*1400*/  IMAD.WIDE R28, R39, 0x4, R34 ;  /* 0x00000004271c7825 */ /* 0x001fe200078e0222 */
[----:B-1----:R-:W0:Y:S03]  /*1410*/  LDC.64 R22, c[0x0][0x248] ;  /* 0x00009200ff167b82 */ /* 0x002e260000000a00 */
[----:B------:R-:W-:Y:S02]  /*1420*/  IMAD.IADD R39, R43, 0x1, R48 ;  /* 0x000000012b277824 */ /* 0x000fe400078e0230 */
[----:B------:R-:W-:-:S03]  /*1430*/  IMAD.IADD R30, R49, 0x1, R50 ;  /* 0x00000001311e7824 */ /* 0x000fc600078e0232 */
[----:B------:R-:W-:Y:S01]  /*1440*/  IADD3 R20, P4, R25, R39, RZ ;  /* 0x0000002719147210 */ /* 0x000fe20007f9e0ff */
[----:B------:R-:W-:Y:S01]  /*1450*/  IMAD R31, R7, 0x1000, R30 ;  /* 0x00001000071f7824 */ /* 0x000fe200078e021e */
[----:B------:R-:W-:Y:S02]  /*1460*/  SEL R67, R67, RZ, !P3 ;  /* 0x000000ff43437207 */ /* 0x000fe40005800000 */
[----:B------:R-:W-:Y:S02]  /*1470*/  LEA.HI.X.SX32 R27, R39, R26, 0x1, P4 ;  /* 0x0000001a271b7211 */ /* 0x000fe400020f0eff */
[----:B------:R-:W-:Y:S02]  /*1480*/  CS2R R58, SRZ ;  /* 0x00000000003a7805 */ /* 0x000fe4000001ff00 */
[----:B------:R-:W-:Y:S01]  /*1490*/  LEA R26, P4, R20, UR6, 0x2 ;  /* 0x00000006141a7c11 */ /* 0x000fe2000f8810ff */
[----:B------:R-:W-:Y:S01]  /*14a0*/  IMAD.IADD R25, R25, 0x1, R48 ;  /* 0x0000000119197824 */ /* 0x000fe200078e0230 */
[----:B------:R-:W-:Y:S01]  /*14b0*/  SEL R68, R68, RZ, !P3 ;  /* 0x000000ff44447207 */ /* 0x000fe20005800000 */
[----:B------:R-:W-:Y:S01]  /*14c0*/  IMAD.WIDE R30, R31, 0x4, R34 ;  /* 0x000000041f1e7825 */ /* 0x000fe200078e0222 */
[----:B------:R-:W-:-:S03]  /*14d0*/  LEA.HI.X R27, R20, UR7, R27, 0x2, P4 ;  /* 0x00000007141b7c11 */ /* 0x000fc6000a0f141b */
[----:B------:R-:W-:Y:S01]  /*14e0*/  FADD R24, -R67, R24 ;  /* 0x0000001843187221 */ /* 0x000fe20000000100 */
[----:B------:R1:W5:Y:S01]  /*14f0*/  @!P1 LDG.E.EL R58, desc[UR4][R28.64] ;  /* 0x000000041c3a9981 */ /* 0x000362000c2e1900 */
[----:B------:R-:W-:Y:S01]  /*1500*/  IMAD R25, R36, 0x40, R25 ;  /* 0x0000004024197824 */ /* 0x000fe200078e0219 */
[----:B------:R-:W-:Y:S01]  /*1510*/  SEL R63, R63, RZ, !P1 ;  /* 0x000000ff3f3f7207 */ /* 0x000fe20004800000 */
[----:B------:R-:W-:Y:S01]  /*1520*/  IMAD.IADD R57, R57, 0x1, R50 ;  /* 0x0000000139397824 */ /* 0x000fe200078e0232 */
[----:B------:R0:W5:Y:S01]  /*1530*/  @!P0 LDG.E.EL R59, desc[UR4][R26.64+-0x4000] ;  /* 0xffc000041a3b8981 */ /* 0x000162000c2e1900 */
[----:B------:R-:W-:Y:S01]  /*1540*/  FFMA R20, R24, R68, R67 ;  /* 0x0000004418147223 */ /* 0x000fe20000000043 */
[----:B------:R-:W-:Y:S01]  /*1550*/  IMAD.MOV.U32 R54, RZ, RZ, RZ ;  /* 0x000000ffff367224 */ /* 0x000fe200078e00ff */
[----:B------:R-:W-:Y:S01]  /*1560*/  SEL R65, R65, RZ, !P1 ;  /* 0x000000ff41417207 */ /* 0x000fe20004800000 */
[----:B------:R0:W5:Y:S01]  /*1570*/  @!P3 LDG.E.EL R69, desc[UR4][R30.64] ;  /* 0x000000041e45b981 */ /* 0x000162000c2e1900 */
[----:B------:R-:W-:Y:S01]  /*1580*/  IMAD R39, R12, 0x1000, R39 ;  /* 0x000010000c277824 */ /* 0x000fe200078e0227 */
[----:B-1----:R-:W1:Y:S01]  /*1590*/  LDC.64 R28, c[0x0][0x258] ;  /* 0x00009600ff1c7b82 */ /* 0x002e620000000a00 */
[----:B------:R-:W-:Y:S01]  /*15a0*/  IMAD.MOV.U32 R42, RZ, RZ, RZ ;  /* 0x000000ffff2a7224 */ /* 0x000fe200078e00ff */
[----:B------:R-:W-:Y:S01]  /*15b0*/  SEL R64, R64, RZ, !P1 ;  /* 0x000000ff40407207 */ /* 0x000fe20004800000 */
[----:B------:R-:W-:Y:S01]  /*15c0*/  ULDC.64 UR6, c[0x0][0x280] ;  /* 0x0000a00000067ab9 */ /* 0x000fe20000000a00 */
[----:B0-----:R-:W-:-:S04]  /*15d0*/  IMAD.WIDE R26, R25, 0x4, R22 ;  /* 0x00000004191a7825 */ /* 0x001fc800078e0216 */
[----:B------:R-:W-:Y:S01]  /*15e0*/  IMAD R31, R32, 0x40, R57 ;  /* 0x00000040201f7824 */ /* 0x000fe200078e0239 */
[----:B------:R-:W0:Y:S03]  /*15f0*/  LDC.64 R24, c[0x0][0x268] ;  /* 0x00009a00ff187b82 */ /* 0x000e260000000a00 */
[----:B------:R-:W-:-:S05]  /*1600*/  IMAD.WIDE R30, R31, 0x4, R22 ;  /* 0x000000041f1e7825 */ /* 0x000fca00078e0216 */
[----:B------:R1:W5:Y:S01]  /*1610*/  @!P2 LDG.E.EL R54, desc[UR4][R30.64] ;  /* 0x000000041e36a981 */ /* 0x000362000c2e1900 */
[----:B------:R-:W0:Y:S01]  /*1620*/  LDC.64 R22, c[0x0][0x250] ;  /* 0x00009400ff167b82 */ /* 0x000e220000000a00 */
[----:B------:R-:W-:-:S04]  /*1630*/  IMAD.WIDE R34, R39, 0x4, R34 ;  /* 0x0000000427227825 */ /* 0x000fc800078e0222 */
[----:B------:R-:W-:Y:S01]  /*1640*/  IMAD.MOV.U32 R57, RZ, RZ, RZ ;  /* 0x000000ffff397224 */ /* 0x000fe200078e00ff */
[----:B------:R1:W5:Y:S02]  /*1650*/  @!P1 LDG.E.EL R42, desc[UR4][R34.64] ;  /* 0x00000004222a9981 */ /* 0x000364000c2e1900 */
[----:B-1----:R-:W-:-:S03]  /*1660*/  SEL R31, R66, RZ, !P1 ;  /* 0x000000ff421f7207 */ /* 0x002fc60004800000 */
[----:B------:R1:W5:Y:S02]  /*1670*/  @!P0 LDG.E.EL R57, desc[UR4][R26.64] ;  /* 0x000000041a398981 */ /* 0x000364000c2e1900 */
[----:B------:R-:W-:Y:S01]  /*1680*/  FADD R18, -R31, R18 ;  /* 0x000000121f127221 */ /* 0x000fe20000000100 */
[----:B------:R-:W-:-:S04]  /*1690*/  IMAD.WIDE R34, R33, 0x8, R28 ;  /* 0x0000000821227825 */ /* 0x000fc800078e021c */
[----:B------:R-:W-:Y:S01]  /*16a0*/  FFMA R18, R18, R63, R31 ;  /* 0x0000003f12127223 */ /* 0x000fe2000000001f */
[----:B------:R-:W-:Y:S01]  /*16b0*/  CS2R R30, SRZ ;  /* 0x00000000001e7805 */ /* 0x000fe2000001ff00 */
[----:B0-----:R-:W-:Y:S01]  /*16c0*/  IMAD.WIDE R66, R33, 0x8, R24 ;  /* 0x0000000821427825 */ /* 0x001fe200078e0218 */
[----:B-1----:R-:W-:-:S04]  /*16d0*/  CS2R R26, SRZ ;  /* 0x00000000001a7805 */ /* 0x002fc8000001ff00 */
[----:B------:R0:W5:Y:S04]  /*16e0*/  @!P2 LDG.E.EL.64 R30, desc[UR4][R34.64] ;  /* 0x00000004221ea981 */ /* 0x000168000c2e1b00 */
[----:B------:R-:W5:Y:S01]  /*16f0*/  @!P2 LDG.E.EL.64 R26, desc[UR4][R66.64] ;  /* 0x00000004421aa981 */ /* 0x000f62000c2e1b00 */
[----:B------:R-:W-:Y:S01]  /*1700*/  CS2R R38, SRZ ;  /* 0x0000000000267805 */ /* 0x000fe2000001ff00 */
[----:B------:R-:W-:-:S05]  /*1710*/  IMAD.WIDE R74, R3, 0x8, R22 ;  /* 0x00000008034a7825 */ /* 0x000fca00078e0216 */
[----:B------:R-:W5:Y:S01]  /*1720*/  @!P2 LDG.E.EL.64 R38, desc[UR4][R74.64] ;  /* 0x000000044a26a981 */ /* 0x000f62000c2e1b00 */
[----:B------:R-:W-:Y:S01]  /*1730*/  IMAD.WIDE R72, R10, 0x8, R28 ;  /* 0x000000080a487825 */ /* 0x000fe200078e021c */
[----:B------:R-:W-:-:S06]  /*1740*/  CS2R R28, SRZ ;  /* 0x00000000001c7805 */ /* 0x000fcc000001ff00 */
[----:B------:R-:W5:Y:S01]  /*1750*/  @!P0 LDG.E.EL.64 R28, desc[UR4][R72.64] ;  /* 0x00000004481c8981 */ /* 0x000f62000c2e1b00 */
[----:B------:R-:W-:-:S04]  /*1760*/  FADD R16, -R65, R16 ;  /* 0x0000001041107221 */ /* 0x000fc80000000100 */
[----:B------:R-:W-:Y:S01]  /*1770*/  FFMA R16, R16, R64, R65 ;  /* 0x0000004010107223 */ /* 0x000fe20000000041 */
[----:B------:R-:W-:Y:S01]  /*1780*/  IMAD.WIDE R64, R10, 0x8, R24 ;  /* 0x000000080a407825 */ /* 0x000fe200078e0218 */
[----:B------:R-:W-:Y:S02]  /*1790*/  CS2R R24, SRZ ;  /* 0x0000000000187805 */ /* 0x000fe4000001ff00 */
[----:B0-----:R-:W-:Y:S01]  /*17a0*/  CS2R R34, SRZ ;  /* 0x0000000000227805 */ /* 0x001fe2000001ff00 */
[----:B------:R-:W-:-:S03]  /*17b0*/  IMAD.WIDE R22, R8, 0x8, R22 ;  /* 0x0000000808167825 */ /* 0x000fc600078e0216 */
[----:B------:R0:W5:Y:S04]  /*17c0*/  @!P0 LDG.E.EL.64 R24, desc[UR4][R64.64] ;  /* 0x0000000440188981 */ /* 0x000168000c2e1b00 */
[----:B------:R1:W5:Y:S01]  /*17d0*/  @!P0 LDG.E.EL.64 R34, desc[UR4][R22.64] ;  /* 0x0000000416228981 */ /* 0x000362000c2e1b00 */
[----:B0-----:R-:W-:Y:S02]  /*17e0*/  CS2R R64, SRZ ;  /* 0x0000000000407805 */ /* 0x001fe4000001ff00 */
[----:B----4-:R-:W-:Y:S02]  /*17f0*/  SEL R21, R21, RZ, !P3 ;  /* 0x000000ff15157207 */ /* 0x010fe40005800000 */
[----:B--2---:R-:W-:-:S05]  /*1800*/  SEL R68, R71, RZ, !P3 ;  /* 0x000000ff47447207 */ /* 0x004fca0005800000 */
[----:B------:R-:W-:-:S04]  /*1810*/  FADD R37, -R68, R37 ;  /* 0x0000002544257221 */ /* 0x000fc80000000100 */
[----:B------:R-:W-:Y:S01]  /*1820*/  FFMA R21, R37, R21, R68 ;  /* 0x0000001525157223 */ /* 0x000fe20000000044 */
[----:B---3--:R-:W-:Y:S02]  /*1830*/  SEL R37, R70, RZ, !P3 ;  /* 0x000000ff46257207 */ /* 0x008fe40005800000 */
[----:B------:R-:W-:-:S03]  /*1840*/  SEL R63, R19, RZ, !P3 ;  /* 0x000000ff133f7207 */ /* 0x000fc60005800000 */
[----:B------:R-:W-:-:S04]  /*1850*/  FADD R62, -R37, R62 ;  /* 0x0000003e253e7221 */ /* 0x000fc80000000100 */
[----:B-1----:R-:W-:Y:S01]  /*1860*/  FFMA R23, R62, R63, R37 ;  /* 0x0000003f3e177223 */ /* 0x002fe20000000025 */
[----:B-----5:R-:W-:Y:S02]  /*1870*/  SEL R17, R17, RZ, !P3 ;  /* 0x000000ff11117207 */ /* 0x020fe40005800000 */
[----:B------:R-:W-:-:S05]  /*1880*/  SEL R66, R69, RZ, !P3 ;  /* 0x000000ff45427207 */ /* 0x000fca0005800000 */
[----:B------:R-:W-:-:S04]  /*1890*/  FADD R61, -R66, R61 ;  /* 0x0000003d423d7221 */ /* 0x000fc80000000100 */
[----:B------:R-:W-:Y:S02]  /*18a0*/  FFMA R22, R61, R17, R66 ;  /* 0x000000113d167223 */ /* 0x000fe40000000042 */
[----:B------:R-:W0:Y:S01]  /*18b0*/  LDC.64 R66, c[0x0][0x260] ;  /* 0x00009800ff427b82 */ /* 0x000e220000000a00 */
[----:B------:R-:W-:Y:S02]  /*18c0*/  SEL R31, R31, RZ, !P2 ;  /* 0x000000ff1f1f7207 */ /* 0x000fe40005000000 */
[----:B------:R-:W-:Y:S02]  /*18d0*/  SEL R37, R27, RZ, !P2 ;  /* 0x000000ff1b257207 */ /* 0x000fe40005000000 */
[----:B------:R-:W-:Y:S02]  /*18e0*/  SHF.R.U32.HI R71, RZ, 0x1b, R31 ;  /* 0x0000001bff477819 */ /* 0x000fe4000001161f */
[----:B------:R-:W-:Y:S02]  /*18f0*/  SHF.R.U32.HI R27, RZ, 0x1b, R37 ;  /* 0x0000001bff1b7819 */ /* 0x000fe40000011625 */
[----:B------:R-:W-:-:S02]  /*1900*/  SEL R30, R30, RZ, !P2 ;  /* 0x000000ff1e1e7207 */ /* 0x000fc40005000000 */
[----:B------:R-:W-:Y:S02]  /*1910*/  LOP3.LUT R71, R71, 0x10, RZ, 0xc0, !PT ;  /* 0x0000001047477812 */ /* 0x000fe400078ec0ff */
[----:B------:R-:W-:Y:S02]  /*1920*/  SEL R26, R26, RZ, !P2 ;  /* 0x000000ff1a1a7207 */ /* 0x000fe40005000000 */
[----:B------:R-:W-:Y:S02]  /*1930*/  LOP3.LUT R27, R27, 0x10, RZ, 0xc0, !PT ;  /* 0x000000101b1b7812 */ /* 0x000fe400078ec0ff */
[----:B------:R-:W-:Y:S02]  /*1940*/  IADD3 R71, P4, R71, R30, RZ ;  /* 0x0000001e47477210 */ /* 0x000fe40007f9e0ff */
[----:B------:R-:W-:Y:S02]  /*1950*/  SEL R17, R39, RZ, !P2 ;  /* 0x000000ff27117207 */ /* 0x000fe40005000000 */
[----:B------:R-:W-:Y:S01]  /*1960*/  IADD3 R27, P5, R27, R26, RZ ;  /* 0x0000001a1b1b7210 */ /* 0x000fe20007fbe0ff */
[----:B------:R-:W-:Y:S01]  /*1970*/  IMAD.X R30, RZ, RZ, R31, P4 ;  /* 0x000000ffff1e7224 */ /* 0x000fe200020e061f */
[----:B------:R-:W-:-:S03]  /*1980*/  SHF.R.U32.HI R31, RZ, 0x1b, R17 ;  /* 0x0000001bff1f7819 */ /* 0x000fc60000011611 */
[----:B------:R-:W-:Y:S02]  /*1990*/  IMAD.X R26, RZ, RZ, R37, P5 ;  /* 0x000000ffff1a7224 */ /* 0x000fe400028e0625 */
[----:B------:R-:W-:Y:S01]  /*19a0*/  IMAD R37, R30, 0x180, RZ ;  /* 0x000001801e257824 */ /* 0x000fe200078e02ff */
[----:B------:R-:W-:Y:S02]  /*19b0*/  LOP3.LUT R30, R31, 0x10, RZ, 0xc0, !PT ;  /* 0x000000101f1e7812 */ /* 0x000fe400078ec0ff */
[----:B------:R-:W-:-:S04]  /*19c0*/  SEL R61, R38, RZ, !P2 ;  /* 0x000000ff263d7207 */ /* 0x000fc80005000000 */
[----:B------:R-:W-:Y:S02]  /*19d0*/  IADD3 R61, P4, R30, R61, RZ ;  /* 0x0000003d1e3d7210 */ /* 0x000fe40007f9e0ff */
[----:B------:R-:W1:Y:S01]  /*19e0*/  LDC.64 R30, c[0x0][0x270] ;  /* 0x00009c00ff1e7b82 */ /* 0x000e620000000a00 */
[----:B------:R-:W-:Y:S02]  /*19f0*/  SEL R29, R29, RZ, !P0 ;  /* 0x000000ff1d1d7207 */ /* 0x000fe40004000000 */
[----:B------:R-:W-:Y:S02]  /*1a00*/  IMAD.X R69, RZ, RZ, R17, P4 ;  /* 0x000000ffff457224 */ /* 0x000fe400020e0611 */
[----:B------:R-:W-:Y:S01]  /*1a10*/  SHF.R.U32.HI R17, RZ, 0x1b, R29 ;  /* 0x0000001bff117819 */ /* 0x000fe2000001161d */
[----:B------:R-:W-:Y:S02]  /*1a20*/  IMAD R39, R26, 0x180, RZ ;  /* 0x000001801a277824 */ /* 0x000fe400078e02ff */
[----:B0-----:R-:W-:Y:S01]  /*1a30*/  IMAD.WIDE.U32 R70, R71, 0x180, R66 ;  /* 0x0000018047467825 */ /* 0x001fe200078e0042 */
[----:B------:R-:W-:-:S02]  /*1a40*/  SEL R28, R28, RZ, !P0 ;  /* 0x000000ff1c1c7207 */ /* 0x000fc40004000000 */
[----:B------:R-:W-:Y:S01]  /*1a50*/  LOP3.LUT R17, R17, 0x10, RZ, 0xc0, !PT ;  /* 0x0000001011117812 */ /* 0x000fe200078ec0ff */
[----:B------:R-:W-:-:S04]  /*1a60*/  IMAD.WIDE.U32 R26, R27, 0x180, R66 ;  /* 0x000001801b1a7825 */ /* 0x000fc800078e0042 */
[----:B------:R-:W-:Y:S01]  /*1a70*/  IMAD.IADD R71, R71, 0x1, R37 ;  /* 0x0000000147477824 */ /* 0x000fe200078e0225 */
[----:B------:R-:W-:Y:S01]  /*1a80*/  IADD3 R17, P4, R17, R28, RZ ;  /* 0x0000001c11117210 */ /* 0x000fe20007f9e0ff */
[----:B------:R-:W-:Y:S02]  /*1a90*/  IMAD.IADD R27, R27, 0x1, R39 ;  /* 0x000000011b1b7824 */ /* 0x000fe400078e0227 */
[----:B------:R-:W-:-:S04]  /*1aa0*/  IMAD.WIDE.U32 R70, R61, 0x1800, R70 ;  /* 0x000018003d467825 */ /* 0x000fc800078e0046 */
[----:B------:R-:W-:Y:S02]  /*1ab0*/  IMAD R69, R69, 0x1800, RZ ;  /* 0x0000180045457824 */ /* 0x000fe400078e02ff */
[----:B------:R-:W-:-:S04]  /*1ac0*/  IMAD.WIDE.U32 R26, R61, 0x1800, R26 ;  /* 0x000018003d1a7825 */ /* 0x000fc800078e001a */
[----:B-1----:R-:W-:-:S04]  /*1ad0*/  IMAD.WIDE R38, R33, 0x4, R30 ;  /* 0x0000000421267825 */ /* 0x002fc800078e021e */
[----:B------:R-:W-:Y:S01]  /*1ae0*/  IMAD.X R33, RZ, RZ, R29, P4 ;  /* 0x000000ffff217224 */ /* 0x000fe200020e061d */
[----:B------:R-:W-:Y:S01]  /*1af0*/  SEL R62, R25, RZ, !P0 ;  /* 0x000000ff193e7207 */ /* 0x000fe20004000000 */
[----:B------:R-:W-:Y:S01]  /*1b00*/  IMAD.IADD R71, R71, 0x1, R69 ;  /* 0x0000000147477824 */ /* 0x000fe200078e0245 */
[----:B------:R-:W-:Y:S01]  /*1b10*/  SEL R24, R24, RZ, !P0 ;  /* 0x000000ff18187207 */ /* 0x000fe20004000000 */
[----:B------:R-:W-:Y:S01]  /*1b20*/  IMAD R29, R7, 0x6000, RZ ;  /* 0x00006000071d7824 */ /* 0x000fe200078e02ff */
[----:B------:R-:W-:Y:S01]  /*1b30*/  SEL R34, R34, RZ, !P0 ;  /* 0x000000ff22227207 */ /* 0x000fe20004000000 */
[----:B------:R-:W-:Y:S01]  /*1b40*/  IMAD.IADD R27, R69, 0x1, R27 ;  /* 0x00000001451b7824 */ /* 0x000fe200078e021b */
[----:B------:R-:W2:Y:S01]  /*1b50*/  @!P2 LDG.E.EL R65, desc[UR4][R38.64] ;  /* 0x000000042641a981 */ /* 0x000ea2000c2e1900 */
[----:B------:R-:W-:-:S04]  /*1b60*/  IMAD.WIDE R70, R29, 0x4, R70 ;  /* 0x000000041d467825 */ /* 0x000fc800078e0246 */
[----:B------:R-:W-:Y:S01]  /*1b70*/  IMAD.WIDE R28, R29, 0x4, R26 ;  /* 0x000000041d1c7825 */ /* 0x000fe200078e021a */
[----:B------:R-:W-:-:S03]  /*1b80*/  SHF.R.U32.HI R25, RZ, 0x1b, R62 ;  /* 0x0000001bff197819 */ /* 0x000fc6000001163e */
[----:B------:R-:W-:Y:S02]  /*1b90*/  IMAD R33, R33, 0x180, RZ ;  /* 0x0000018021217824 */ /* 0x000fe400078e02ff */
[----:B------:R-:W-:Y:S01]  /*1ba0*/  IMAD.WIDE.U32 R26, R17, 0x180, R66 ;  /* 0x00000180111a7825 */ /* 0x000fe200078e0042 */
[----:B------:R-:W-:-:S03]  /*1bb0*/  LOP3.LUT R25, R25, 0x10, RZ, 0xc0, !PT ;  /* 0x0000001019197812 */ /* 0x000fc600078ec0ff */
[----:B------:R-:W-:Y:S01]  /*1bc0*/  IMAD.IADD R27, R27, 0x1, R33 ;  /* 0x000000011b1b7824 */ /* 0x000fe200078e0221 */
[----:B------:R-:W-:Y:S01]  /*1bd0*/  SEL R33, R35, RZ, !P0 ;  /* 0x000000ff23217207 */ /* 0x000fe20004000000 */
[----:B------:R-:W-:Y:S01]  /*1be0*/  IMAD.MOV.U32 R61, RZ, RZ, RZ ;  /* 0x000000ffff3d7224 */ /* 0x000fe200078e00ff */
[----:B------:R-:W-:Y:S02]  /*1bf0*/  IADD3 R25, P5, R25, R24, RZ ;  /* 0x0000001819197210 */ /* 0x000fe40007fbe0ff */
[----:B------:R-:W-:Y:S01]  /*1c00*/  SHF.R.U32.HI R17, RZ, 0x1b, R33 ;  /* 0x0000001bff117819 */ /* 0x000fe20000011621 */
[----:B------:R-:W-:Y:S02]  /*1c10*/  IMAD.MOV.U32 R37, RZ, RZ, RZ ;  /* 0x000000ffff257224 */ /* 0x000fe400078e00ff */
[----:B------:R-:W-:Y:S01]  /*1c20*/  IMAD.MOV.U32 R63, RZ, RZ, RZ ;  /* 0x000000ffff3f7224 */ /* 0x000fe200078e00ff */
[----:B------:R-:W-:Y:S01]  /*1c30*/  LOP3.LUT R17, R17, 0x10, RZ, 0xc0, !PT ;  /* 0x0000001011117812 */ /* 0x000fe200078ec0ff */
[----:B------:R-:W-:Y:S01]  /*1c40*/  IMAD.WIDE.U32 R24, R25, 0x180, R66 ;  /* 0x0000018019187825 */ /* 0x000fe200078e0042 */
[----:B------:R-:W3:Y:S01]  /*1c50*/  @!P2 LDG.E.EL R61, desc[UR4][R38.64] ;  /* 0x00000004263da981 */ /* 0x000ee2000c2e1900 */
[----:B------:R-:W-:-:S02]  /*1c60*/  CS2R R68, SRZ ;  /* 0x0000000000447805 */ /* 0x000fc4000001ff00 */
[----:B------:R-:W-:Y:S01]  /*1c70*/  IADD3 R67, P4, R17, R34, RZ ;  /* 0x0000002211437210 */ /* 0x000fe20007f9e0ff */
[----:B------:R-:W-:Y:S01]  /*1c80*/  IMAD.X R62, RZ, RZ, R62, P5 ;  /* 0x000000ffff3e7224 */ /* 0x000fe200028e063e */
[----:B------:R-:W4:Y:S01]  /*1c90*/  @!P2 LDG.E.EL R37, desc[UR4][R38.64] ;  /* 0x000000042625a981 */ /* 0x000f22000c2e1900 */
[----:B------:R-:W-:Y:S02]  /*1ca0*/  IMAD.MOV.U32 R66, RZ, RZ, RZ ;  /* 0x000000ffff427224 */ /* 0x000fe400078e00ff */
[----:B------:R-:W-:Y:S01]  /*1cb0*/  IMAD.MOV.U32 R17, RZ, RZ, RZ ;  /* 0x000000ffff117224 */ /* 0x000fe200078e00ff */
[----:B------:R0:W5:Y:S02]  /*1cc0*/  @!P2 LDG.E.EL R63, desc[UR4][R38.64] ;  /* 0x00000004263fa981 */ /* 0x000164000c2e1900 */
[----:B0-----:R-:W-:-:S04]  /*1cd0*/  IMAD.WIDE R38, R10, 0x4, R30 ;  /* 0x000000040a267825 */ /* 0x001fc800078e021e */
[----:B------:R-:W-:Y:S01]  /*1ce0*/  IMAD R31, R62, 0x180, RZ ;  /* 0x000001803e1f7824 */ /* 0x000fe200078e02ff */
[----:B------:R-:W2:Y:S01]  /*1cf0*/  @!P0 LDG.E.EL R66, desc[UR4][R38.64] ;  /* 0x0000000426428981 */ /* 0x000ea2000c2e1900 */
[----:B------:R-:W-:Y:S02]  /*1d00*/  IMAD.MOV.U32 R30, RZ, RZ, R24 ;  /* 0x000000ffff1e7224 */ /* 0x000fe400078e0018 */
[----:B------:R-:W-:Y:S01]  /*1d10*/  IMAD.IADD R31, R25, 0x1, R31 ;  /* 0x00000001191f7824 */ /* 0x000fe200078e021f */
[----:B------:R-:W2:Y:S04]  /*1d20*/  @!P0 LDG.E.EL R69, desc[UR4][R38.64] ;  /* 0x0000000426458981 */ /* 0x000ea8000c2e1900 */
[----:B------:R-:W2:Y:S04]  /*1d30*/  @!P0 LDG.E.EL R64, desc[UR4][R38.64] ;  /* 0x0000000426408981 */ /* 0x000ea8000c2e1900 */
[----:B------:R0:W2:Y:S01]  /*1d40*/  @!P0 LDG.E.EL R17, desc[UR4][R38.64] ;  /* 0x0000000426118981 */ /* 0x0000a2000c2e1900 */
[----:B------:R-:W-:-:S04]  /*1d50*/  IMAD.WIDE.U32 R34, R67, 0x1800, R26 ;  /* 0x0000180043227825 */ /* 0x000fc800078e001a */
[----:B------:R-:W-:-:S04]  /*1d60*/  IMAD.WIDE.U32 R30, R67, 0x1800, R30 ;  /* 0x00001800431e7825 */ /* 0x000fc800078e001e */
[----:B0-----:R-:W-:-:S04]  /*1d70*/  IMAD.X R39, RZ, RZ, R33, P4 ;  /* 0x000000ffff277224 */ /* 0x001fc800020e0621 */
[----:B------:R-:W-:-:S04]  /*1d80*/  IMAD R39, R39, 0x1800, RZ ;  /* 0x0000180027277824 */ /* 0x000fc800078e02ff */
[----:B------:R-:W-:Y:S02]  /*1d90*/  IMAD.IADD R35, R35, 0x1, R39 ;  /* 0x0000000123237824 */ /* 0x000fe400078e0227 */
[----:B------:R-:W-:Y:S02]  /*1da0*/  IMAD.IADD R31, R39, 0x1, R31 ;  /* 0x00000001271f7824 */ /* 0x000fe400078e021f */
[----:B------:R-:W-:Y:S02]  /*1db0*/  IMAD R39, R12, 0x6000, RZ ;  /* 0x000060000c277824 */ /* 0x000fe400078e02ff */
[----:B------:R-:W-:Y:S01]  /*1dc0*/  IMAD.WIDE R70, R32, 0x4, R70 ;  /* 0x0000000420467825 */ /* 0x000fe200078e0246 */
[----:B------:R-:W-:Y:S02]  /*1dd0*/  CS2R R24, SRZ ;  /* 0x0000000000187805 */ /* 0x000fe4000001ff00 */
[----:B------:R-:W-:Y:S01]  /*1de0*/  CS2R R26, SRZ ;  /* 0x00000000001a7805 */ /* 0x000fe2000001ff00 */
[----:B------:R-:W-:-:S04]  /*1df0*/  IMAD.WIDE R34, R39, 0x4, R34 ;  /* 0x0000000427227825 */ /* 0x000fc800078e0222 */
[----:B------:R-:W-:Y:S01]  /*1e00*/  IMAD.WIDE R32, R32, 0x4, R28 ;  /* 0x0000000420207825 */ /* 0x000fe200078e021c */
[----:B------:R-:W-:Y:S01]  /*1e10*/  CS2R R28, SRZ ;  /* 0x00000000001c7805 */ /* 0x000fe2000001ff00 */
[----:B------:R-:W2:Y:S02]  /*1e20*/  @!P2 LDG.E.EL.128 R24, desc[UR4][R70.64] ;  /* 0x000000044618a981 */ /* 0x000ea4000c2e1d00 */
[----:B------:R-:W-:Y:S01]  /*1e30*/  IMAD.WIDE R38, R39, 0x4, R30 ;  /* 0x0000000427267825 */ /* 0x000fe200078e021e */
[----:B------:R-:W-:-:S06]  /*1e40*/  CS2R R30, SRZ ;  /* 0x00000000001e7805 */ /* 0x000fcc000001ff00 */
[----:B------:R0:W3:Y:S02]  /*1e50*/  @!P2 LDG.E.EL.128 R28, desc[UR4][R32.64] ;  /* 0x00000004201ca981 */ /* 0x0000e4000c2e1d00 */
[----:B0-----:R-:W-:Y:S02]  /*1e60*/  CS2R R32, SRZ ;  /* 0x0000000000207805 */ /* 0x001fe4000001ff00 */
[----:B----4-:R-:W-:Y:S02]  /*1e70*/  SEL R37, R37, RZ, !P2 ;  /* 0x000000ff25257207 */ /* 0x010fe40005000000 */
[----:B--2---:R-:W-:Y:S02]  /*1e80*/  SEL R24, R24, RZ, !P2 ;  /* 0x000000ff18187207 */ /* 0x004fe40005000000 */
[----:B---3--:R-:W-:Y:S02]  /*1e90*/  SEL R67, R28, RZ, !P2 ;  /* 0x000000ff1c437207 */ /* 0x008fe40005000000 */
[----:B------:R-:W-:-:S03]  /*1ea0*/  SEL R28, R61, RZ, !P2 ;  /* 0x000000ff3d1c7207 */ /* 0x000fc60005000000 */
[----:B------:R-:W-:Y:S01]  /*1eb0*/  FADD R61, -R24, R67 ;  /* 0x00000043183d7221 */ /* 0x000fe20000000100 */
[----:B------:R-:W-:-:S03]  /*1ec0*/  SEL R25, R25, RZ, !P2 ;  /* 0x000000ff19197207 */ /* 0x000fc60005000000 */
[----:B------:R-:W-:Y:S01]  /*1ed0*/  FFMA R61, R61, R28, R24 ;  /* 0x0000001c3d3d7223 */ /* 0x000fe20000000018 */
[----:B------:R-:W-:-:S05]  /*1ee0*/  SEL R24, R29, RZ, !P2 ;  /* 0x000000ff1d187207 */ /* 0x000fca0005000000 */
[----:B------:R-:W-:Y:S01]  /*1ef0*/  FADD R24, -R25, R24 ;  /* 0x0000001819187221 */ /* 0x000fe20000000100 */
[----:B------:R-:W-:Y:S01]  /*1f00*/  IMAD.WIDE R28, R36, 0x4, R38 ;  /* 0x00000004241c7825 */ /* 0x000fe200078e0226 */
[----:B------:R-:W-:-:S03]  /*1f10*/  CS2R R38, SRZ ;  /* 0x0000000000267805 */ /* 0x000fc6000001ff00 */
[----:B------:R-:W-:Y:S01]  /*1f20*/  FFMA R62, R24, R37, R25 ;  /* 0x00000025183e7223 */ /* 0x000fe20000000019 */
[----:B------:R-:W-:Y:S01]  /*1f30*/  IMAD.WIDE R24, R36, 0x4, R34 ;  /* 0x0000000424187825 */ /* 0x000fe200078e0222 */
[----:B------:R-:W-:-:S03]  /*1f40*/  CS2R R34, SRZ ;  /* 0x0000000000227805 */ /* 0x000fc6000001ff00 */
[----:B------:R-:W-:Y:S02]  /*1f50*/  IMAD.MOV.U32 R36, RZ, RZ, RZ ;  /* 0x000000ffff247224 */ /* 0x000fe400078e00ff */
[----:B------:R-:W-:Y:S01]  /*1f60*/  IMAD.MOV.U32 R37, RZ, RZ, RZ ;  /* 0x000000ffff257224 */ /* 0x000fe200078e00ff */
[----:B------:R0:W2:Y:S05]  /*1f70*/  @!P0 LDG.E.EL.128 R32, desc[UR4][R24.64] ;  /* 0x0000000418208981 */ /* 0x0000aa000c2e1d00 */
[----:B------:R-:W3:Y:S01]  /*1f80*/  @!P0 LDG.E.EL.128 R36, desc[UR4][R28.64] ;  /* 0x000000041c248981 */ /* 0x000ee2000c2e1d00 */
[----:B------:R-:W-:Y:S01]  /*1f90*/  SEL R26, R26, RZ, !P2 ;  /* 0x000000ff1a1a7207 */ /* 0x000fe20005000000 */
[----:B0-----:R-:W0:Y:S01]  /*1fa0*/  LDC.64 R24, c[0x0][0x278] ;  /* 0x00009e00ff187b82 */ /* 0x001e220000000a00 */
[----:B------:R-:W-:-:S02]  /*1fb0*/  SEL R67, R30, RZ, !P2 ;  /* 0x000000ff1e437207 */ /* 0x000fc40005000000 */
[----:B------:R-:W-:-:S03]  /*1fc0*/  SEL R30, R65, RZ, !P2 ;  /* 0x000000ff411e7207 */ /* 0x000fc60005000000 */
[----:B------:R-:W-:Y:S01]  /*1fd0*/  FADD R67, -R26, R67 ;  /* 0x000000431a437221 */ /* 0x000fe20000000100 */
[----:B------:R-:W-:-:S03]  /*1fe0*/  SEL R27, R27, RZ, !P2 ;  /* 0x000000ff1b1b7207 */ /* 0x000fc60005000000 */
[----:B------:R-:W-:Y:S01]  /*1ff0*/  FFMA R30, R67, R30, R26 ;  /* 0x0000001e431e7223 */ /* 0x000fe2000000001a */
[----:B------:R-:W-:Y:S02]  /*2000*/  SEL R26, R31, RZ, !P2 ;  /* 0x000000ff1f1a7207 */ /* 0x000fe40005000000 */
[----:B-----5:R-:W-:Y:S02]  /*2010*/  SEL R31, R63, RZ, !P2 ;  /* 0x000000ff3f1f7207 */ /* 0x020fe40005000000 */
[----:B------:R-:W-:Y:S01]  /*2020*/  SEL R66, R66, RZ, !P0 ;  /* 0x000000ff42427207 */ /* 0x000fe20004000000 */
[----:B------:R-:W-:-:S04]  /*2030*/  FADD R26, -R27, R26 ;  /* 0x0000001a1b1a7221 */ /* 0x000fc80000000100 */
[----:B------:R-:W-:Y:S01]  /*2040*/  FFMA R31, R26, R31, R27 ;  /* 0x0000001f1a1f7223 */ /* 0x000fe2000000001b */
[----:B0-----:R-:W-:-:S04]  /*2050*/  IMAD.WIDE R26, R3, 0x4, R24 ;  /* 0x00000004031a7825 */ /* 0x001fc800078e0218 */
[----:B------:R-:W-:Y:S01]  /*2060*/  IMAD.MOV.U32 R67, RZ, RZ, RZ ;  /* 0x000000ffff437224 */ /* 0x000fe200078e00ff */
[----:B------:R-:W4:Y:S01]  /*2070*/  @!P2 LDG.E.EL R68, desc[UR4][R26.64] ;  /* 0x000000041a44a981 */ /* 0x000f22000c2e1900 */
[----:B------:R-:W-:-:S04]  /*2080*/  IMAD.WIDE R24, R8, 0x4, R24 ;  /* 0x0000000408187825 */ /* 0x000fc800078e0218 */
[----:B------:R-:W5:Y:S01]  /*2090*/  @!P2 LDG.E.EL R67, desc[UR4][R26.64] ;  /* 0x000000041a43a981 */ /* 0x000f62000c2e1900 */
[----:B------:R-:W-:-:S06]  /*20a0*/  IMAD.MOV.U32 R63, RZ, RZ, RZ ;  /* 0x000000ffff3f7224 */ /* 0x000fcc00078e00ff */
[----:B------:R-:W4:Y:S01]  /*20b0*/  @!P2 LDG.E.EL R63, desc[UR4][R26.64] ;  /* 0x000000041a3fa981 */ /* 0x000f22000c2e1900 */
[----:B------:R-:W-:Y:S02]  /*20c0*/  SEL R69, R69, RZ, !P0 ;  /* 0x000000ff45457207 */ /* 0x000fe40004000000 */
[----:B--2---:R-:W-:Y:S02]  /*20d0*/  SEL R65, R32, RZ, !P0 ;  /* 0x000000ff20417207 */ /* 0x004fe40004000000 */
[----:B---3--:R-:W-:-:S05]  /*20e0*/  SEL R36, R36, RZ, !P0 ;  /* 0x000000ff24247207 */ /* 0x008fca0004000000 */
[----:B------:R-:W-:-:S04]  /*20f0*/  FADD R36, -R65, R36 ;  /* 0x0000002441247221 */ /* 0x000fc80000000100 */
[----:B------:R-:W-:Y:S01]  /*2100*/  FFMA R65, R36, R66, R65 ;  /* 0x0000004224417223 */ /* 0x000fe20000000041 */
[----:B------:R-:W-:-:S06]  /*2110*/  IMAD.MOV.U32 R36, RZ, RZ, RZ ;  /* 0x000000ffff247224 */ /* 0x000fcc00078e00ff */
[----:B------:R0:W2:Y:S01]  /*2120*/  @!P2 LDG.E.EL R36, desc[UR4][R26.64] ;  /* 0x000000041a24a981 */ /* 0x0000a2000c2e1900 */
[----:B------:R-:W-:-:S06]  /*2130*/  IMAD.MOV.U32 R66, RZ, RZ, RZ ;  /* 0x000000ffff427224 */ /* 0x000fcc00078e00ff */
[----:B------:R-:W3:Y:S01]  /*2140*/  @!P0 LDG.E.EL R66, desc[UR4][R24.64] ;  /* 0x0000000418428981 */ /* 0x000ee2000c2e1900 */
[----:B------:R-:W-:-:S06]  /*2150*/  IMAD.MOV.U32 R32, RZ, RZ, RZ ;  /* 0x000000ffff207224 */ /* 0x000fcc00078e00ff */
[----:B------:R-:W3:Y:S01]  /*2160*/  @!P0 LDG.E.EL R32, desc[UR4][R24.64] ;  /* 0x0000000418208981 */ /* 0x000ee2000c2e1900 */
[----:B------:R-:W-:Y:S01]  /*2170*/  SEL R28, R33, RZ, !P0 ;  /* 0x000000ff211c7207 */ /* 0x000fe20004000000 */
[----:B0-----:R-:W-:Y:S01]  /*2180*/  IMAD.SHL.U32 R27, R7, 0x2000, RZ ;  /* 0x00002000071b7824 */ /* 0x001fe200078e00ff */
[----:B------:R-:W-:Y:S02]  /*2190*/  SEL R37, R37, RZ, !P0 ;  /* 0x000000ff25257207 */ /* 0x000fe40004000000 */
[----:B------:R-:W-:Y:S01]  /*21a0*/  SEL R26, R38, RZ, !P0 ;  /* 0x000000ff261a7207 */ /* 0x000fe20004000000 */
[----:B------:R-:W-:Y:S02]  /*21b0*/  IMAD.IADD R38, R50, 0x1, R27 ;  /* 0x0000000132267824 */ /* 0x000fe400078e021b */
[----:B------:R-:W-:Y:S01]  /*21c0*/  FADD R33, -R28, R37 ;  /* 0x000000251c217221 */ /* 0x000fe20000000100 */
[----:B------:R-:W-:Y:S02]  /*21d0*/  SEL R29, R34, RZ, !P0 ;  /* 0x000000ff221d7207 */ /* 0x000fe40004000000 */
[----:B------:R-:W-:Y:S01]  /*21e0*/  SEL R34, R64, RZ, !P0 ;  /* 0x000000ff40227207 */ /* 0x000fe20004000000 */
[----:B------:R-:W-:Y:S01]  /*21f0*/  FFMA R33, R33, R69, R28 ;  /* 0x0000004521217223 */ /* 0x000fe2000000001c */
[----:B------:R-:W-:-:S02]  /*2200*/  SHF.R.S32.HI R64, RZ, 0x1f, R38 ;  /* 0x0000001fff407819 */ /* 0x000fc40000011426 */
[----:B------:R-:W-:Y:S01]  /*2210*/  IADD3 R28, P4, R51, R38, RZ ;  /* 0x00000026331c7210 */ /* 0x000fe20007f9e0ff */
[----:B------:R-:W-:-:S03]  /*2220*/  FADD R26, -R29, R26 ;  /* 0x0000001a1d1a7221 */ /* 0x000fc60000000100 */
[----:B------:R-:W-:Y:S01]  /*2230*/  LEA.HI.X.SX32 R51, R51, R64, 0x1, P4 ;  /* 0x0000004033337211 */ /* 0x000fe200020f0eff */
[----:B------:R-:W-:-:S03]  /*2240*/  FFMA R34, R26, R34, R29 ;  /* 0x000000221a227223 */ /* 0x000fc6000000001d */
[C---:B------:R-:W-:Y:S01]  /*2250*/  SHF.L.U64.HI R26, R28.reuse, 0x2, R51 ;  /* 0x000000021c1a7819 */ /* 0x040fe20000010233 */
[----:B------:R-:W-:-:S05]  /*2260*/  IMAD.SHL.U32 R28, R28, 0x4, RZ ;  /* 0x000000041c1c7824 */ /* 0x000fca00078e00ff */
[----:B------:R-:W-:Y:S01]  /*2270*/  IADD3 R28, P4, R28, UR6, RZ ;  /* 0x000000061c1c7c10 */ /* 0x000fe2000ff9e0ff */
[----:B------:R-:W-:-:S03]  /*2280*/  VIADD R37, R0, 0xffffff60 ;  /* 0xffffff6000257836 */ /* 0x000fc60000000000 */
[----:B------:R-:W-:Y:S02]  /*2290*/  IADD3.X R29, R26, UR7, RZ, P4, !PT ;  /* 0x000000071a1d7c10 */ /* 0x000fe4000a7fe4ff */
[----:B------:R-:W-:Y:S02]  /*22a0*/  IADD3 R27, P4, R49, R38, RZ ;  /* 0x00000026311b7210 */ /* 0x000fe40007f9e0ff */
[----:B------:R-:W-:Y:S02]  /*22b0*/  ISETP.GE.U32.AND P6, PT, R37, 0x80, PT ;  /* 0x000000802500780c */ /* 0x000fe40003fc6070 */
[----:B------:R-:W-:Y:S01]  /*22c0*/  LEA.HI.X.SX32 R70, R49, R64, 0x1, P4 ;  /* 0x0000004031467211 */ /* 0x000fe200020f0eff */
[----:B------:R-:W-:-:S03]  /*22d0*/  IMAD.SHL.U32 R26, R27, 0x4, RZ ;  /* 0x000000041b1a7824 */ /* 0x000fc600078e00ff */
[----:B------:R-:W-:Y:S02]  /*22e0*/  SHF.L.U64.HI R27, R27, 0x2, R70 ;  /* 0x000000021b1b7819 */ /* 0x000fe40000010246 */
[----:B------:R-:W-:Y:S01]  /*22f0*/  IADD3 R26, P4, R26, UR6, RZ ;  /* 0x000000061a1a7c10 */ /* 0x000fe2000ff9e0ff */
[----:B------:R-:W-:-:S03]  /*2300*/  IMAD.MOV.U32 R50, RZ, RZ, RZ ;  /* 0x000000ffff327224 */ /* 0x000fc600078e00ff */
[----:B------:R-:W-:Y:S02]  /*2310*/  IADD3.X R27, R27, UR7, RZ, P4, !PT ;  /* 0x000000071b1b7c10 */ /* 0x000fe4000a7fe4ff */
[----:B------:R-:W-:Y:S01]  /*2320*/  IADD3 R51, P4, R47, R38, RZ ;  /* 0x000000262f337210 */ /* 0x000fe20007f9e0ff */
[----:B------:R0:W3:Y:S03]  /*2330*/  @!P6 LDG.E.EL R50, desc[UR4][R28.64+-0xa000] ;  /* 0xff6000041c32e981 */ /* 0x0000e6000c2e1900 */
[----:B------:R-:W-:Y:S01]  /*2340*/  LEA.HI.X.SX32 R64, R47, R64, 0x1, P4 ;  /* 0x000000402f407211 */ /* 0x000fe200020f0eff */
[----:B------:R-:W-:Y:S02]  /*2350*/  IMAD.MOV.U32 R49, RZ, RZ, RZ ;  /* 0x000000ffff317224 */ /* 0x000fe400078e00ff */
[C---:B0-----:R-:W-:Y:S01]  /*2360*/  IMAD.SHL.U32 R28, R51.reuse, 0x4, RZ ;  /* 0x00000004331c7824 */ /* 0x041fe200078e00ff */
[----:B------:R-:W-:Y:S01]  /*2370*/  SHF.L.U64.HI R29, R51, 0x2, R64 ;  /* 0x00000002331d7819 */ /* 0x000fe20000010240 */
[----:B------:R-:W-:-:S02]  /*2380*/  IMAD.SHL.U32 R51, R12, 0x2000, RZ ;  /* 0x000020000c337824 */ /* 0x000fc400078e00ff */
[----:B------:R0:W3:Y:S01]  /*2390*/  @!P6 LDG.E.EL R49, desc[UR4][R26.64+-0xa000] ;  /* 0xff6000041a31e981 */ /* 0x0000e2000c2e1900 */
[----:B------:R-:W-:Y:S01]  /*23a0*/  IADD3 R28, P4, R28, UR6, RZ ;  /* 0x000000061c1c7c10 */ /* 0x000fe2000ff9e0ff */
[----:B------:R-:W-:Y:S02]  /*23b0*/  IMAD.IADD R48, R48, 0x1, R51 ;  /* 0x0000000130307824 */ /* 0x000fe400078e0233 */
[----:B------:R-:W-:Y:S01]  /*23c0*/  IMAD.MOV.U32 R47, RZ, RZ, RZ ;  /* 0x000000ffff2f7224 */ /* 0x000fe200078e00ff */
[----:B------:R-:W-:Y:S01]  /*23d0*/  IADD3.X R29, R29, UR7, RZ, P4, !PT ;  /* 0x000000071d1d7c10 */ /* 0x000fe2000a7fe4ff */
[----:B------:R-:W-:Y:S01]  /*23e0*/  VIADD R69, R11, 0xffffff60 ;  /* 0xffffff600b457836 */ /* 0x000fe20000000000 */
[----:B------:R-:W-:Y:S02]  /*23f0*/  SHF.R.S32.HI R64, RZ, 0x1f, R48 ;  /* 0x0000001fff407819 */ /* 0x000fe40000011430 */
[----:B0-----:R-:W-:Y:S01]  /*2400*/  IADD3 R27, P5, R55, R48, RZ ;  /* 0x00000030371b7210 */ /* 0x001fe20007fbe0ff */
[----:B------:R0:W3:Y:S01]  /*2410*/  @!P6 LDG.E.EL R47, desc[UR4][R28.64+-0xa000] ;  /* 0xff6000041c2fe981 */ /* 0x0000e2000c2e1900 */
[----:B------:R-:W-:-:S02]  /*2420*/  SEL R39, R39, RZ, !P0 ;  /* 0x000000ff27277207 */ /* 0x000fc40004000000 */
[----:B------:R-:W-:Y:S01]  /*2430*/  ISETP.GE.U32.AND P4, PT, R69, 0x80, PT ;  /* 0x000000804500780c */ /* 0x000fe20003f86070 */
[----:B------:R-:W-:Y:S01]  /*2440*/  IMAD.SHL.U32 R26, R27, 0x4, RZ ;  /* 0x000000041b1a7824 */ /* 0x000fe200078e00ff */
[----:B------:R-:W-:Y:S02]  /*2450*/  LEA.HI.X.SX32 R70, R55, R64, 0x1, P5 ;  /* 0x0000004037467211 */ /* 0x000fe400028f0eff */
[----:B0-----:R-:W-:Y:S02]  /*2460*/  SEL R28, R35, RZ, !P0 ;  /* 0x000000ff231c7207 */ /* 0x001fe40004000000 */
[----:B------:R-:W-:-:S03]  /*2470*/  SEL R17, R17, RZ, !P0 ;  /* 0x000000ff11117207 */ /* 0x000fc60004000000 */
[----:B------:R-:W-:Y:S01]  /*2480*/  FADD R35, -R28, R39 ;  /* 0x000000271c237221 */ /* 0x000fe20000000100 */
[----:B------:R-:W-:Y:S02]  /*2490*/  SHF.L.U64.HI R27, R27, 0x2, R70 ;  /* 0x000000021b1b7819 */ /* 0x000fe40000010246 */
[----:B------:R-:W-:Y:S01]  /*24a0*/  IADD3 R26, P5, R26, UR6, RZ ;  /* 0x000000061a1a7c10 */ /* 0x000fe2000ffbe0ff */
[----:B------:R-:W-:Y:S01]  /*24b0*/  FFMA R35, R35, R17, R28 ;  /* 0x0000001123237223 */ /* 0x000fe2000000001c */
[----:B------:R-:W-:Y:S02]  /*24c0*/  IMAD.MOV.U32 R51, RZ, RZ, RZ ;  /* 0x000000ffff337224 */ /* 0x000fe400078e00ff */
[----:B------:R-:W-:Y:S01]  /*24d0*/  IMAD.MOV.U32 R39, RZ, RZ, RZ ;  /* 0x000000ffff277224 */ /* 0x000fe200078e00ff */
[----:B------:R-:W-:Y:S01]  /*24e0*/  IADD3.X R27, R27, UR7, RZ, P5, !PT ;  /* 0x000000071b1b7c10 */ /* 0x000fe2000affe4ff */
[----:B------:R-:W-:Y:S01]  /*24f0*/  IMAD.MOV.U32 R17, RZ, RZ, RZ ;  /* 0x000000ffff117224 */ /* 0x000fe200078e00ff */
[----:B------:R-:W-:Y:S01]  /*2500*/  SEL R54, R54, RZ, !P2 ;  /* 0x000000ff36367207 */ /* 0x000fe20005000000 */
[----:B------:R-:W-:Y:S01]  /*2510*/  IMAD.HI R28, R6, 0x4ec4ec4f, RZ ;  /* 0x4ec4ec4f061c7827 */ /* 0x000fe200078e02ff */
[----:B------:R-:W-:Y:S01]  /*2520*/  SEL R29, R45, RZ, !P2 ;  /* 0x000000ff2d1d7207 */ /* 0x000fe20005000000 */
[----:B------:R0:W3:Y:S04]  /*2530*/  @!P4 LDG.E.EL R51, desc[UR4][R26.64+-0xa000] ;  /* 0xff6000041a33c981 */ /* 0x0000e8000c2e1900 */
[----:B------:R-:W3:Y:S01]  /*2540*/  @!P0 LDG.E.EL R39, desc[UR4][R24.64] ;  /* 0x0000000418278981 */ /* 0x000ee2000c2e1900 */
[----:B------:R-:W-:-:S03]  /*2550*/  FADD R61, -R54, R61 ;  /* 0x0000003d363d7221 */ /* 0x000fc60000000100 */
[----:B------:R1:W3:Y:S01]  /*2560*/  @!P0 LDG.E.EL R17, desc[UR4][R24.64] ;  /* 0x0000000418118981 */ /* 0x0002e2000c2e1900 */
[----:B0-----:R-:W-:Y:S02]  /*2570*/  SEL R27, R46, RZ, !P2 ;  /* 0x000000ff2e1b7207 */ /* 0x001fe40005000000 */
[----:B----4-:R-:W-:Y:S01]  /*2580*/  SEL R46, R68, RZ, !P2 ;  /* 0x000000ff442e7207 */ /* 0x010fe20005000000 */
[----:B------:R-:W-:Y:S01]  /*2590*/  FADD R30, -R29, R30 ;  /* 0x0000001e1d1e7221 */ /* 0x000fe20000000100 */
[----:B------:R-:W-:Y:S01]  /*25a0*/  SHF.R.U32.HI R55, RZ, 0x1f, R28 ;  /* 0x0000001fff377819 */ /* 0x000fe2000001161c */
[----:B-1----:R-:W0:Y:S02]  /*25b0*/  LDC.64 R24, c[0x0][0x290] ;  /* 0x0000a400ff187b82 */ /* 0x002e240000000a00 */
[----:B------:R-:W-:Y:S01]  /*25c0*/  FFMA R46, R61, R46, R54 ;  /* 0x0000002e3d2e7223 */ /* 0x000fe20000000036 */
[----:B-----5:R-:W-:Y:S01]  /*25d0*/  SEL R67, R67, RZ, !P2 ;  /* 0x000000ff43437207 */ /* 0x020fe20005000000 */
[----:B------:R-:W-:Y:S01]  /*25e0*/  FADD R62, -R27, R62 ;  /* 0x0000003e1b3e7221 */ /* 0x000fe20000000100 */
[----:B------:R-:W-:-:S03]  /*25f0*/  SEL R44, R44, RZ, !P2 ;  /* 0x000000ff2c2c7207 */ /* 0x000fc60005000000 */
[----:B------:R-:W-:Y:S02]  /*2600*/  FFMA R45, R62, R67, R27 ;  /* 0x000000433e2d7223 */ /* 0x000fe4000000001b */
[----:B------:R-:W1:Y:S01]  /*2610*/  LDC.64 R26, c[0x0][0x2a0] ;  /* 0x0000a800ff1a7b82 */ /* 0x000e620000000a00 */
[----:B------:R-:W-:Y:S01]  /*2620*/  SEL R63, R63, RZ, !P2 ;  /* 0x000000ff3f3f7207 */ /* 0x000fe20005000000 */
[----:B------:R-:W-:-:S04]  /*2630*/  FADD R31, -R44, R31 ;  /* 0x0000001f2c1f7221 */ /* 0x000fc80000000100 */
[----:B------:R-:W-:Y:S01]  /*2640*/  FFMA R44, R31, R63, R44 ;  /* 0x0000003f1f2c7223 */ /* 0x000fe2000000002c */
[----:B------:R-:W-:Y:S02]  /*2650*/  CS2R R62, SRZ ;  /* 0x00000000003e7805 */ /* 0x000fe4000001ff00 */
[----:B------:R-:W-:-:S05]  /*2660*/  SEL R52, R52, RZ, !P0 ;  /* 0x000000ff34347207 */ /* 0x000fca0004000000 */
[----:B------:R-:W-:Y:S01]  /*2670*/  FADD R33, -R52, R33 ;  /* 0x0000002134217221 */ /* 0x000fe20000000100 */
[----:B--2---:R-:W-:-:S05]  /*2680*/  SEL R36, R36, RZ, !P2 ;  /* 0x000000ff24247207 */ /* 0x004fca0005000000 */
[----:B------:R-:W-:Y:S01]  /*2690*/  FFMA R54, R30, R36, R29 ;  /* 0x000000241e367223 */ /* 0x000fe2000000001d */
[----:B------:R-:W-:Y:S02]  /*26a0*/  LEA.HI.SX32 R30, R28, R55, 0x19 ;  /* 0x000000371c1e7211 */ /* 0x000fe400078fcaff */
[----:B------:R-:W-:Y:S02]  /*26b0*/  SEL R28, R57, RZ, !P0 ;  /* 0x000000ff391c7207 */ /* 0x000fe40004000000 */
[----:B------:R-:W-:Y:S02]  /*26c0*/  LEA.HI R29, R9, R9, RZ, 0x3 ;  /* 0x00000009091d7211 */ /* 0x000fe400078f18ff */
[----:B---3--:R-:W-:Y:S01]  /*26d0*/  SEL R66, R66, RZ, !P0 ;  /* 0x000000ff42427207 */ /* 0x008fe20004000000 */
[----:B------:R-:W-:Y:S01]  /*26e0*/  FADD R55, -R28, R65 ;  /* 0x000000411c377221 */ /* 0x000fe20000000100 */
[----:B------:R-:W-:-:S03]  /*26f0*/  LOP3.LUT R29, R29, 0xfffffff8, RZ, 0xc0, !PT ;  /* 0xfffffff81d1d7812 */ /* 0x000fc600078ec0ff */
[----:B------:R-:W-:Y:S02]  /*2700*/  FFMA R55, R55, R66, R28 ;  /* 0x0000004237377223 */ /* 0x000fe4000000001c */
[----:B------:R-:W2:Y:S01]  /*2710*/  LDC.64 R66, c[0x0][0x288] ;  /* 0x0000a200ff427b82 */ /* 0x000ea20000000a00 */
[----:B------:R-:W-:Y:S01]  /*2720*/  IMAD.IADD R65, R30, 0x1, -R29 ;  /* 0x000000011e417824 */ /* 0x000fe200078e0a1d */
[----:B------:R-:W-:-:S03]  /*2730*/  CS2R R30, SRZ ;  /* 0x00000000001e7805 */ /* 0x000fc6000001ff00 */
[----:B0-----:R-:W-:-:S05]  /*2740*/  IMAD.WIDE R72, R65, 0x8, R24 ;  /* 0x0000000841487825 */ /* 0x001fca00078e0218 */
[----:B------:R0:W3:Y:S01]  /*2750*/  @!P6 LDG.E.EL.64 R30, desc[UR4][R72.64] ;  /* 0x00000004481ee981 */ /* 0x0000e2000c2e1b00 */
[----:B------:R-:W-:Y:S01]  /*2760*/  CS2R R28, SRZ ;  /* 0x00000000001c7805 */ /* 0x000fe2000001ff00 */
[----:B-1----:R-:W-:-:S05]  /*2770*/  IMAD.WIDE R70, R65, 0x8, R26 ;  /* 0x0000000841467825 */ /* 0x002fca00078e021a */
[----:B------:R1:W4:Y:S01]  /*2780*/  @!P6 LDG.E.EL.64 R28, desc[UR4][R70.64] ;  /* 0x00000004461ce981 */ /* 0x000322000c2e1b00 */
[----:B--2---:R-:W-:-:S05]  /*2790*/  IMAD.WIDE R74, R3, 0x8, R66 ;  /* 0x00000008034a7825 */ /* 0x004fca00078e0242 */
[----:B------:R-:W2:Y:S01]  /*27a0*/  @!P6 LDG.E.EL.64 R62, desc[UR4][R74.64] ;  /* 0x000000044a3ee981 */ /* 0x000ea2000c2e1b00 */
[----:B0-----:R-:W-:Y:S01]  /*27b0*/  IMAD.WIDE R72, R10, 0x8, R24 ;  /* 0x000000080a487825 */ /* 0x001fe200078e0218 */
[----:B------:R-:W-:Y:S02]  /*27c0*/  CS2R R24, SRZ ;  /* 0x0000000000187805 */ /* 0x000fe4000001ff00 */
[----:B------:R-:W-:-:S04]  /*27d0*/  SEL R32, R32, RZ, !P0 ;  /* 0x000000ff20207207 */ /* 0x000fc80004000000 */
[----:B------:R-:W5:Y:S01]  /*27e0*/  @!P4 LDG.E.EL.64 R24, desc[UR4][R72.64] ;  /* 0x000000044818c981 */ /* 0x000f62000c2e1b00 */
[----:B------:R-:W-:Y:S01]  /*27f0*/  FFMA R52, R33, R32, R52 ;  /* 0x0000002021347223 */ /* 0x000fe20000000034 */
[----:B------:R-:W-:Y:S01]  /*2800*/  CS2R R32, SRZ ;  /* 0x0000000000207805 */ /* 0x000fe2000001ff00 */
[----:B------:R-:W-:-:S04]  /*2810*/  IMAD.WIDE R66, R8, 0x8, R66 ;  /* 0x0000000808427825 */ /* 0x000fc800078e0242 */
[----:B-1----:R-:W-:Y:S01]  /*2820*/  IMAD.WIDE R70, R10, 0x8, R26 ;  /* 0x000000080a467825 */ /* 0x002fe200078e021a */
[----:B------:R0:W5:Y:S01]  /*2830*/  @!P4 LDG.E.EL.64 R32, desc[UR4][R66.64] ;  /* 0x000000044220c981 */ /* 0x000162000c2e1b00 */
[----:B------:R-:W-:-:S06]  /*2840*/  CS2R R26, SRZ ;  /* 0x00000000001a7805 */ /* 0x000fcc000001ff00 */
[----:B------:R-:W5:Y:S01]  /*2850*/  @!P4 LDG.E.EL.64 R26, desc[UR4][R70.64] ;  /* 0x00000004461ac981 */ /* 0x000f62000c2e1b00 */
[----:B------:R-:W-:Y:S01]  /*2860*/  SEL R53, R53, RZ, !P0 ;  /* 0x000000ff35357207 */ /* 0x000fe20004000000 */
[----:B0-----:R-:W0:Y:S04]  /*2870*/  LDC.64 R66, c[0x0][0x280] ;  /* 0x0000a000ff427b82 */ /* 0x001e280000000a00 */
[----:B------:R-:W-:Y:S01]  /*2880*/  FADD R34, -R53, R34 ;  /* 0x0000002235227221 */ /* 0x000fe20000000100 */
[----:B------:R-:W-:-:S04]  /*2890*/  IMAD R37, R37, 0x40, R38 ;  /* 0x0000004025257824 */ /* 0x000fc800078e0226 */
[----:B0-----:R-:W-:Y:S01]  /*28a0*/  IMAD.WIDE R36, R37, 0x4, R66 ;  /* 0x0000000425247825 */ /* 0x001fe200078e0242 */
[----:B------:R-:W-:-:S05]  /*28b0*/  SEL R39, R39, RZ, !P0 ;  /* 0x000000ff27277207 */ /* 0x000fca0004000000 */
[----:B------:R-:W-:Y:S01]  /*28c0*/  FFMA R53, R34, R39, R53 ;  /* 0x0000002722357223 */ /* 0x000fe20000000035 */
[----:B------:R-:W-:Y:S02]  /*28d0*/  SEL R34, R59, RZ, !P0 ;  /* 0x000000ff3b227207 */ /* 0x000fe40004000000 */
[----:B------:R-:W-:-:S03]  /*28e0*/  SEL R17, R17, RZ, !P0 ;  /* 0x000000ff11117207 */ /* 0x000fc60004000000 */
[----:B------:R-:W-:Y:S01]  /*28f0*/  FADD R35, -R34, R35 ;  /* 0x0000002322237221 */ /* 0x000fe20000000100 */
[----:B------:R-:W-:-:S03]  /*2900*/  IMAD.MOV.U32 R59, RZ, RZ, RZ ;  /* 0x000000ffff3b7224 */ /* 0x000fc600078e00ff */
[----:B------:R-:W-:Y:S02]  /*2910*/  FFMA R57, R35, R17, R34 ;  /* 0x0000001123397223 */ /* 0x000fe40000000022 */
[----:B------:R-:W0:Y:S01]  /*2920*/  LDC.64 R34, c[0x0][0x2a8] ;  /* 0x0000aa00ff227b82 */ /* 0x000e220000000a00 */
[----:B------:R4:W5:Y:S01]  /*2930*/  @!P6 LDG.E.EL R59, desc[UR4][R36.64] ;  /* 0x00000004243be981 */ /* 0x000962000c2e1900 */
[----:B------:R-:W-:Y:S02]  /*2940*/  IMAD R69, R69, 0x40, R48 ;  /* 0x0000004045457824 */ /* 0x000fe400078e0230 */
[----:B------:R-:W-:Y:S02]  /*2950*/  IMAD.MOV.U32 R61, RZ, RZ, RZ ;  /* 0x000000ffff3d7224 */ /* 0x000fe400078e00ff */
[----:B------:R-:W-:-:S05]  /*2960*/  IMAD.WIDE R66, R69, 0x4, R66 ;  /* 0x0000000445427825 */ /* 0x000fca00078e0242 */
[----:B------:R1:W5:Y:S01]  /*2970*/  @!P4 LDG.E.EL R61, desc[UR4][R66.64] ;  /* 0x00000004423dc981 */ /* 0x000362000c2e1900 */
[----:B------:R-:W-:Y:S01]  /*2980*/  IMAD.MOV.U32 R68, RZ, RZ, RZ ;  /* 0x000000ffff447224 */ /* 0x000fe200078e00ff */
[----:B------:R-:W-:Y:S01]  /*2990*/  SEL R60, R60, RZ, !P1 ;  /* 0x000000ff3c3c7207 */ /* 0x000fe20004800000 */
[----:B0-----:R-:W-:-:S05]  /*29a0*/  IMAD.WIDE R38, R65, 0x4, R34 ;  /* 0x0000000441267825 */ /* 0x001fca00078e0222 */
[----:B------:R-:W5:Y:S01]  /*29b0*/  @!P6 LDG.E.EL R68, desc[UR4][R38.64] ;  /* 0x000000042644e981 */ /* 0x000f62000c2e1900 */
[----:B------:R-:W-:Y:S02]  /*29c0*/  IMAD.MOV.U32 R65, RZ, RZ, RZ ;  /* 0x000000ffff417224 */ /* 0x000fe400078e00ff */
[----:B------:R-:W-:-:S05]  /*29d0*/  IMAD.WIDE R34, R10, 0x4, R34 ;  /* 0x000000040a227825 */ /* 0x000fca00078e0222 */
[----:B------:R-:W5:Y:S01]  /*29e0*/  @!P4 LDG.E.EL R65, desc[UR4][R34.64] ;  /* 0x000000042241c981 */ /* 0x000f62000c2e1900 */
[----:B---3--:R-:W-:-:S04]  /*29f0*/  SEL R31, R31, RZ, !P6 ;  /* 0x000000ff1f1f7207 */ /* 0x008fc80007000000 */
[----:B------:R-:W-:Y:S02]  /*2a00*/  SHF.R.U32.HI R17, RZ, 0x1c, R31 ;  /* 0x0000001cff117819 */ /* 0x000fe4000001161f */
[----:B------:R-:W-:Y:S02]  /*2a10*/  SEL R30, R30, RZ, !P6 ;  /* 0x000000ff1e1e7207 */ /* 0x000fe40007000000 */
[----:B------:R-:W-:Y:S02]  /*2a20*/  LOP3.LUT R17, R17, 0x8, RZ, 0xc0, !PT ;  /* 0x0000000811117812 */ /* 0x000fe400078ec0ff */
[----:B----4-:R-:W-:Y:S02]  /*2a30*/  SEL R36, R29, RZ, !P6 ;  /* 0x000000ff1d247207 */ /* 0x010fe40007000000 */
[----:B------:R-:W-:Y:S02]  /*2a40*/  IADD3 R17, P5, R17, R30, RZ ;  /* 0x0000001e11117210 */ /* 0x000fe40007fbe0ff */
[----:B------:R-:W-:-:S02]  /*2a50*/  SEL R37, R28, RZ, !P6 ;  /* 0x000000ff1c257207 */ /* 0x000fc40007000000 */
[----:B------:R-:W-:Y:S01]  /*2a60*/  SHF.R.U32.HI R70, RZ, 0x1c, R36 ;  /* 0x0000001cff467819 */ /* 0x000fe20000011624 */
[----:B------:R-:W-:Y:S01]  /*2a70*/  IMAD.X R28, RZ, RZ, R31, P5 ;  /* 0x000000ffff1c7224 */ /* 0x000fe200028e061f */
[----:B------:R-:W-:Y:S02]  /*2a80*/  LEA R30, P5, R17, UR8, 0x9 ;  /* 0x00000008111e7c11 */ /* 0x000fe4000f8a48ff */
[----:B--2---:R-:W-:Y:S02]  /*2a90*/  SEL R29, R63, RZ, !P6 ;  /* 0x000000ff3f1d7207 */ /* 0x004fe40007000000 */
[----:B------:R-:W-:Y:S02]  /*2aa0*/  LOP3.LUT R70, R70, 0x8, RZ, 0xc0, !PT ;  /* 0x0000000846467812 */ /* 0x000fe400078ec0ff */
[----:B------:R-:W-:Y:S02]  /*2ab0*/  LEA.HI.X R28, R17, UR9, R28, 0x9, P5 ;  /* 0x00000009111c7c11 */ /* 0x000fe4000a8f4c1c */
[----:B------:R-:W-:-:S02]  /*2ac0*/  SHF.R.U32.HI R17, RZ, 0x1c, R29 ;  /* 0x0000001cff117819 */ /* 0x000fc4000001161d */
[----:B------:R-:W-:Y:S02]  /*2ad0*/  IADD3 R70, P5, R70, R37, RZ ;  /* 0x0000002546467210 */ /* 0x000fe40007fbe0ff */
[----:B------:R-:W-:Y:S02]  /*2ae0*/  SEL R62, R62, RZ, !P6 ;  /* 0x000000ff3e3e7207 */ /* 0x000fe40007000000 */
[----:B------:R-:W-:Y:S01]  /*2af0*/  LOP3.LUT R17, R17, 0x8, RZ, 0xc0, !PT ;  /* 0x0000000811117812 */ /* 0x000fe200078ec0ff */
[----:B------:R-:W-:-:S03]  /*2b00*/  IMAD.X R31, RZ, RZ, R36, P5 ;  /* 0x000000ffff1f7224 */ /* 0x000fc600028e0624 */
[----:B------:R-:W-:-:S05]  /*2b10*/  IADD3 R17, P5, R17, R62, RZ ;  /* 0x0000003e11117210 */ /* 0x000fca0007fbe0ff */
[----:B-1----:R-:W-:Y:S02]  /*2b20*/  IMAD.X R66, RZ, RZ, R29, P5 ;  /* 0x000000ffff427224 */ /* 0x002fe400028e061d */
[----:B------:R-:W-:-:S03]  /*2b30*/  IMAD.SHL.U32 R63, R17, 0x1000, RZ ;  /* 0x00001000113f7824 */ /* 0x000fc600078e00ff */
[----:B------:R-:W-:Y:S02]  /*2b40*/  SHF.L.U64.HI R29, R17, 0xc, R66 ;  /* 0x0000000c111d7819 */ /* 0x000fe40000010242 */
[C---:B------:R-:W-:Y:S02]  /*2b50*/  LEA R17, P5, R70.reuse, UR8, 0x9 ;  /* 0x0000000846117c11 */ /* 0x040fe4000f8a48ff */
[----:B------:R-:W-:Y:S01]  /*2b60*/  CS2R R36, SRZ ;  /* 0x0000000000247805 */ /* 0x000fe2000001ff00 */
[----:B------:R-:W-:Y:S01]  /*2b70*/  IMAD.MOV.U32 R62, RZ, RZ, RZ ;  /* 0x000000ffff3e7224 */ /* 0x000fe200078e00ff */
[----:B------:R-:W-:Y:S02]  /*2b80*/  LEA.HI.X R70, R70, UR9, R31, 0x9, P5 ;  /* 0x0000000946467c11 */ /* 0x000fe4000a8f4c1f */
[----:B------:R-:W-:Y:S02]  /*2b90*/  IADD3 R30, P5, R63, R30, RZ ;  /* 0x0000001e3f1e7210 */ /* 0x000fe40007fbe0ff */
[----:B------:R-:W2:Y:S04]  /*2ba0*/  @!P6 LDG.E.EL R37, desc[UR4][R38.64] ;  /* 0x000000042625e981 */ /* 0x000ea8000c2e1900 */
[----:B------:R-:W3:Y:S01]  /*2bb0*/  @!P6 LDG.E.EL R36, desc[UR4][R38.64] ;  /* 0x000000042624e981 */ /* 0x000ee2000c2e1900 */
[----:B------:R-:W-:Y:S01]  /*2bc0*/  IMAD.X R31, R29, 0x1, R28, P5 ;  /* 0x000000011d1f7824 */ /* 0x000fe200028e061c */
[----:B------:R-:W-:-:S02]  /*2bd0*/  IADD3 R28, P5, R17, R63, RZ ;  /* 0x0000003f111c7210 */ /* 0x000fc40007fbe0ff */
[----:B------:R5:W4:Y:S01]  /*2be0*/  @!P6 LDG.E.EL R62, desc[UR4][R38.64] ;  /* 0x00000004263ee981 */ /* 0x000b22000c2e1900 */
[----:B------:R-:W-:Y:S01]  /*2bf0*/  SEL R17, R58, RZ, !P1 ;  /* 0x000000ff3a117207 */ /* 0x000fe20004800000 */
[----:B------:R-:W-:Y:S01]  /*2c00*/  IMAD.MOV.U32 R63, RZ, RZ, RZ ;  /* 0x000000ffff3f7224 */ /* 0x000fe200078e00ff */
[----:B-----5:R-:W-:-:S03]  /*2c10*/  SEL R39, R25, RZ, !P4 ;  /* 0x000000ff19277207 */ /* 0x020fc60006000000 */
[----:B------:R-:W-:Y:S01]  /*2c20*/  FADD R56, -R17, R56 ;  /* 0x0000003811387221 */ /* 0x000fe20000000100 */
[----:B------:R-:W-:Y:S02]  /*2c30*/  CS2R R66, SRZ ;  /* 0x0000000000427805 */ /* 0x000fe4000001ff00 */
[----:B------:R-:W-:Y:S01]  /*2c40*/  SEL R38, R24, RZ, !P4 ;  /* 0x000000ff18267207 */ /* 0x000fe20006000000 */
[----:B------:R-:W-:Y:S01]  /*2c50*/  IMAD.X R29, R70, 0x1, R29, P5 ;  /* 0x00000001461d7824 */ /* 0x000fe200028e061d */
[----:B------:R-:W-:Y:S01]  /*2c60*/  SHF.R.U32.HI R25, RZ, 0x1c, R39 ;  /* 0x0000001cff197819 */ /* 0x000fe20000011627 */
[----:B------:R-:W-:Y:S01]  /*2c70*/  FFMA R17, R56, R60, R17 ;  /* 0x0000003c38117223 */ /* 0x000fe20000000011 */
[----:B------:R-:W5:Y:S02]  /*2c80*/  @!P4 LDG.E.EL R63, desc[UR4][R34.64] ;  /* 0x00000004223fc981 */ /* 0x000f64000c2e1900 */
[----:B------:R-:W-:Y:S02]  /*2c90*/  LOP3.LUT R25, R25, 0x8, RZ, 0xc0, !PT ;  /* 0x0000000819197812 */ /* 0x000fe400078ec0ff */
[----:B------:R-:W-:Y:S01]  /*2ca0*/  SEL R24, R33, RZ, !P4 ;  /* 0x000000ff21187207 */ /* 0x000fe20006000000 */
[----:B------:R-:W4:Y:S01]  /*2cb0*/  @!P4 LDG.E.EL R66, desc[UR4][R34.64] ;  /* 0x000000042242c981 */ /* 0x000f22000c2e1900 */
[----:B------:R-:W-:-:S02]  /*2cc0*/  SEL R56, R32, RZ, !P4 ;  /* 0x000000ff20387207 */ /* 0x000fc40006000000 */
[----:B------:R-:W-:Y:S01]  /*2cd0*/  IADD3 R32, P5, R25, R38, RZ ;  /* 0x0000002619207210 */ /* 0x000fe20007fbe0ff */
[----:B------:R0:W4:Y:S01]  /*2ce0*/  @!P4 LDG.E.EL R67, desc[UR4][R34.64] ;  /* 0x000000042243c981 */ /* 0x000122000c2e1900 */
[----:B------:R-:W-:-:S03]  /*2cf0*/  SEL R33, R27, RZ, !P4 ;  /* 0x000000ff1b217207 */ /* 0x000fc60006000000 */
[----:B------:R-:W-:Y:S01]  /*2d00*/  IMAD.X R25, RZ, RZ, R39, P5 ;  /* 0x000000ffff197224 */ /* 0x000fe200028e0627 */
[----:B0-----:R-:W-:Y:S02]  /*2d10*/  SHF.R.U32.HI R35, RZ, 0x1c, R24 ;  /* 0x0000001cff237819 */ /* 0x001fe40000011618 */
[C---:B------:R-:W-:Y:S02]  /*2d20*/  LEA R34, P5, R32.reuse, UR8, 0x9 ;  /* 0x0000000820227c11 */ /* 0x040fe4000f8a48ff */
[----:B------:R-:W-:Y:S02]  /*2d30*/  LOP3.LUT R35, R35, 0x8, RZ, 0xc0, !PT ;  /* 0x0000000823237812 */ /* 0x000fe400078ec0ff */
[----:B------:R-:W-:Y:S02]  /*2d40*/  LEA.HI.X R32, R32, UR9, R25, 0x9, P5 ;  /* 0x0000000920207c11 */ /* 0x000fe4000a8f4c19 */
[----:B------:R-:W-:Y:S02]  /*2d50*/  SHF.R.U32.HI R58, RZ, 0x1c, R33 ;  /* 0x0000001cff3a7819 */ /* 0x000fe40000011621 */
[----:B------:R-:W-:-:S02]  /*2d60*/  IADD3 R35, P5, R35, R56, RZ ;  /* 0x0000003823237210 */ /* 0x000fc40007fbe0ff */
[----:B------:R-:W-:Y:S02]  /*2d70*/  SEL R27, R26, RZ, !P4 ;  /* 0x000000ff1a1b7207 */ /* 0x000fe40006000000 */
[----:B------:R-:W-:Y:S01]  /*2d80*/  LOP3.LUT R58, R58, 0x8, RZ, 0xc0, !PT ;  /* 0x000000083a3a7812 */ /* 0x000fe200078ec0ff */
[----:B------:R-:W-:-:S03]  /*2d90*/  IMAD.X R38, RZ, RZ, R24, P5 ;  /* 0x000000ffff267224 */ /* 0x000fc600028e0618 */
[----:B------:R-:W-:Y:S01]  /*2da0*/  IADD3 R58, P5, R58, R27, RZ ;  /* 0x0000001b3a3a7210 */ /* 0x000fe20007fbe0ff */
[----:B------:R-:W-:Y:S01]  /*2db0*/  IMAD.SHL.U32 R39, R7, 0x2000, RZ ;  /* 0x0000200007277824 */ /* 0x000fe200078e00ff */
[C---:B------:R-:W-:Y:S01]  /*2dc0*/  SHF.L.U64.HI R69, R35.reuse, 0xc, R38 ;  /* 0x0000000c23457819 */ /* 0x040fe20000010226 */
[----:B------:R-:W-:Y:S02]  /*2dd0*/  IMAD.SHL.U32 R38, R35, 0x1000, RZ ;  /* 0x0000100023267824 */ /* 0x000fe400078e00ff */
[----:B------:R-:W-:Y:S01]  /*2de0*/  IMAD.X R35, RZ, RZ, R33, P5 ;  /* 0x000000ffff237224 */ /* 0x000fe200028e0621 */
[C---:B------:R-:W-:Y:S01]  /*2df0*/  LEA R33, P5, R58.reuse, UR8, 0x9 ;  /* 0x000000083a217c11 */ /* 0x040fe2000f8a48ff */
[----:B------:R-:W-:Y:S01]  /*2e00*/  IMAD.WIDE R30, R39, 0x4, R30 ;  /* 0x00000004271e7825 */ /* 0x000fe200078e021e */
[----:B------:R-:W-:Y:S02]  /*2e10*/  CS2R R24, SRZ ;  /* 0x0000000000187805 */ /* 0x000fe4000001ff00 */
[----:B------:R-:W-:-:S02]  /*2e20*/  LEA.HI.X R58, R58, UR9, R35, 0x9, P5 ;  /* 0x000000093a3a7c11 */ /* 0x000fc4000a8f4c23 */
[----:B------:R-:W-:Y:S02]  /*2e30*/  CS2R R26, SRZ ;  /* 0x00000000001a7805 */ /* 0x000fe4000001ff00 */
[----:B------:R-:W-:Y:S01]  /*2e40*/  IADD3 R34, P5, R38, R34, RZ ;  /* 0x0000002226227210 */ /* 0x000fe20007fbe0ff */
[----:B------:R-:W-:-:S04]  /*2e50*/  IMAD.WIDE R28, R39, 0x4, R28 ;  /* 0x00000004271c7825 */ /* 0x000fc800078e021c */
[----:B------:R-:W-:Y:S02]  /*2e60*/  IMAD.SHL.U32 R71, R12, 0x2000, RZ ;  /* 0x000020000c477824 */ /* 0x000fe400078e00ff */
[----:B------:R-:W-:-:S04]  /*2e70*/  IMAD.HI R2, R2, 0x4ec4ec4f, RZ ;  /* 0x4ec4ec4f02027827 */ /* 0x000fc800078e02ff */
[----:B------:R-:W-:Y:S01]  /*2e80*/  IMAD.HI R4, R4, 0x4ec4ec4f, RZ ;  /* 0x4ec4ec4f04047827 */ /* 0x000fe200078e02ff */
[----:B------:R-:W-:Y:S01]  /*2e90*/  SEL R68, R68, RZ, !P6 ;  /* 0x000000ff44447207 */ /* 0x000fe20007000000 */
[----:B------:R-:W-:Y:S02]  /*2ea0*/  ULDC.64 UR8, c[0x0][0x2d0] ;  /* 0x0000b40000087ab9 */ /* 0x000fe40000000a00 */
[----:B------:R-:W-:-:S04]  /*2eb0*/  IMAD.WIDE R30, R0, 0x4, R30 ;  /* 0x00000004001e7825 */ /* 0x000fc800078e021e */
[----:B------:R-:W-:Y:S01]  /*2ec0*/  IMAD.X R35, R69, 0x1, R32, P5 ;  /* 0x0000000145237824 */ /* 0x000fe200028e0620 */
[----:B------:R-:W-:Y:S01]  /*2ed0*/  IADD3 R32, P5, R33, R38, RZ ;  /* 0x0000002621207210 */ /* 0x000fe20007fbe0ff */
[----:B------:R0:W4:Y:S01]  /*2ee0*/  @!P6 LDG.E.EL.128 R24, desc[UR4][R30.64+-0x280] ;  /* 0xfffd80041e18e981 */ /* 0x000122000c2e1d00 */
[----:B------:R-:W-:Y:S01]  /*2ef0*/  IMAD.WIDE R38, R0, 0x4, R28 ;  /* 0x0000000400267825 */ /* 0x000fe200078e021c */
[----:B------:R-:W-:Y:S02]  /*2f00*/  CS2R R28, SRZ ;  /* 0x00000000001c7805 */ /* 0x000fe4000001ff00 */
[----:B0-----:R-:W-:-:S06]  /*2f10*/  CS2R R30, SRZ ;  /* 0x00000000001e7805 */ /* 0x001fcc000001ff00 */
[----:B------:R0:W5:Y:S02]  /*2f20*/  @!P6 LDG.E.EL.128 R28, desc[UR4][R38.64+-0x280] ;  /* 0xfffd8004261ce981 */ /* 0x000164000c2e1d00 */
[----:B0-----:R-:W-:Y:S02]  /*2f30*/  IMAD.MOV.U32 R38, RZ, RZ, RZ ;  /* 0x000000ffff267224 */ /* 0x001fe400078e00ff */
[----:B------:R-:W-:Y:S01]  /*2f40*/  IMAD.MOV.U32 R39, RZ, RZ, RZ ;  /* 0x000000ffff277224 */ /* 0x000fe200078e00ff */
[----:B--2---:R-:W-:Y:S02]  /*2f50*/  SEL R37, R37, RZ, !P6 ;  /* 0x000000ff25257207 */ /* 0x004fe40007000000 */
[----:B---3--:R-:W-:Y:S02]  /*2f60*/  SEL R36, R36, RZ, !P6 ;  /* 0x000000ff24247207 */ /* 0x008fe40007000000 */
[----:B----4-:R-:W-:Y:S02]  /*2f70*/  SEL R24, R24, RZ, !P6 ;  /* 0x000000ff18187207 */ /* 0x010fe40007000000 */
[----:B------:R-:W-:-:S02]  /*2f80*/  SEL R25, R25, RZ, !P6 ;  /* 0x000000ff19197207 */ /* 0x000fc40007000000 */
[----:B-----5:R-:W-:-:S05]  /*2f90*/  SEL R33, R28, RZ, !P6 ;  /* 0x000000ff1c217207 */ /* 0x020fca0007000000 */
[----:B------:R-:W-:-:S04]  /*2fa0*/  FADD R33, -R24, R33 ;  /* 0x0000002118217221 */ /* 0x000fc80000000100 */
[----:B------:R-:W-:Y:S01]  /*2fb0*/  FFMA R56, R33, R37, R24 ;  /* 0x0000002521387223 */ /* 0x000fe20000000018 */
[----:B------:R-:W-:Y:S01]  /*2fc0*/  SEL R24, R29, RZ, !P6 ;  /* 0x000000ff1d187207 */ /* 0x000fe20007000000 */
[----:B------:R-:W-:Y:S02]  /*2fd0*/  IMAD.X R33, R58, 0x1, R69, P5 ;  /* 0x000000013a217824 */ /* 0x000fe400028e0645 */
[----:B------:R-:W-:-:S04]  /*2fe0*/  IMAD.WIDE R28, R71, 0x4, R34 ;  /* 0x00000004471c7825 */ /* 0x000fc800078e0222 */
[----:B------:R-:W-:Y:S01]  /*2ff0*/  FADD R24, -R25, R24 ;  /* 0x0000001819187221 */ /* 0x000fe20000000100 */
[----:B------:R-:W-:Y:S01]  /*3000*/  IMAD.WIDE R70, R71, 0x4, R32 ;  /* 0x0000000447467825 */ /* 0x000fe200078e0220 */
[----:B------:R-:W-:-:S03]  /*3010*/  CS2R R32, SRZ ;  /* 0x0000000000207805 */ /* 0x000fc6000001ff00 */
[----:B------:R-:W-:Y:S01]  /*3020*/  FFMA R58, R24, R36, R25 ;  /* 0x00000024183a7223 */ /* 0x000fe20000000019 */
[----:B------:R-:W-:Y:S01]  /*3030*/  CS2R R34, SRZ ;  /* 0x0000000000227805 */ /* 0x000fe2000001ff00 */
[C---:B------:R-:W-:Y:S01]  /*3040*/  IMAD.WIDE R28, R11.reuse, 0x4, R28 ;  /* 0x000000040b1c7825 */ /* 0x040fe200078e021c */
[----:B------:R-:W-:Y:S01]  /*3050*/  CS2R R36, SRZ ;  /* 0x0000000000247805 */ /* 0x000fe2000001ff00 */
[----:B------:R-:W0:Y:S02]  /*3060*/  LDC.64 R24, c[0x0][0x2b0] ;  /* 0x0000ac00ff187b82 */ /* 0x000e240000000a00 */
[----:B------:R-:W-:Y:S01]  /*3070*/  IMAD.WIDE R70, R11, 0x4, R70 ;  /* 0x000000040b467825 */ /* 0x000fe200078e0246 */
[----:B------:R0:W2:Y:S04]  /*3080*/  @!P4 LDG.E.EL.128 R32, desc[UR4][R28.64+-0x280] ;  /* 0xfffd80041c20c981 */ /* 0x0000a8000c2e1d00 */
[----:B------:R-:W3:Y:S01]  /*3090*/  @!P4 LDG.E.EL.128 R36, desc[UR4][R70.64+-0x280] ;  /* 0xfffd80044624c981 */ /* 0x000ee2000c2e1d00 */
[----:B------:R-:W-:Y:S01]  /*30a0*/  SEL R69, R30, RZ, !P6 ;  /* 0x000000ff1e457207 */ /* 0x000fe20007000000 */
[----:B------:R-:W-:Y:S01]  /*30b0*/  IMAD.MOV.U32 R30, RZ, RZ, RZ ;  /* 0x000000ffff1e7224 */ /* 0x000fe200078e00ff */
[----:B------:R-:W-:-:S02]  /*30c0*/  SEL R27, R27, RZ, !P6 ;  /* 0x000000ff1b1b7207 */ /* 0x000fc40007000000 */
[----:B------:R-:W-:Y:S01]  /*30d0*/  SEL R60, R31, RZ, !P6 ;  /* 0x000000ff1f3c7207 */ /* 0x000fe20007000000 */
[----:B0-----:R-:W-:-:S05]  /*30e0*/  IMAD.WIDE R28, R3, 0x4, R24 ;  /* 0x00000004031c7825 */ /* 0x001fca00078e0218 */
[----:B------:R-:W4:Y:S01]  /*30f0*/  @!P6 LDG.E.EL R30, desc[UR4][R28.64] ;  /* 0x000000041c1ee981 */ /* 0x000f22000c2e1900 */
[----:B------:R-:W-:Y:S01]  /*3100*/  SEL R62, R62, RZ, !P6 ;  /* 0x000000ff3e3e7207 */ /* 0x000fe20007000000 */
[----:B------:R-:W-:Y:S01]  /*3110*/  FADD R60, -R27, R60 ;  /* 0x0000003c1b3c7221 */ /* 0x000fe20000000100 */
[----:B------:R-:W-:-:S03]  /*3120*/  IMAD.MOV.U32 R31, RZ, RZ, RZ ;  /* 0x000000ffff1f7224 */ /* 0x000fc600078e00ff */
[----:B------:R-:W-:Y:S01]  /*3130*/  FFMA R60, R60, R62, R27 ;  /* 0x0000003e3c3c7223 */ /* 0x000fe2000000001b */
[----:B------:R-:W-:Y:S02]  /*3140*/  IMAD.MOV.U32 R27, RZ, RZ, RZ ;  /* 0x000000ffff1b7224 */ /* 0x000fe400078e00ff */
[----:B------:R-:W5:Y:S04]  /*3150*/  @!P6 LDG.E.EL R31, desc[UR4][R28.64] ;  /* 0x000000041c1fe981 */ /* 0x000f68000c2e1900 */
[----:B------:R-:W4:Y:S01]  /*3160*/  @!P6 LDG.E.EL R27, desc[UR4][R28.64] ;  /* 0x000000041c1be981 */ /* 0x000f22000c2e1900 */
[----:B------:R-:W-:-:S05]  /*3170*/  SEL R26, R26, RZ, !P6 ;  /* 0x000000ff1a1a7207 */ /* 0x000fca0007000000 */
[----:B------:R-:W-:-:S04]  /*3180*/  FADD R69, -R26, R69 ;  /* 0x000000451a457221 */ /* 0x000fc80000000100 */
[----:B------:R-:W-:Y:S01]  /*3190*/  FFMA R26, R69, R68, R26 ;  /* 0x00000044451a7223 */ /* 0x000fe2000000001a */
[----:B------:R-:W-:Y:S02]  /*31a0*/  SEL R65, R65, RZ, !P4 ;  /* 0x000000ff41417207 */ /* 0x000fe40006000000 */
[----:B------:R-:W-:Y:S02]  /*31b0*/  SEL R62, R63, RZ, !P4 ;  /* 0x000000ff3f3e7207 */ /* 0x000fe40006000000 */
[----:B------:R-:W-:Y:S01]  /*31c0*/  SEL R66, R66, RZ, !P4 ;  /* 0x000000ff42427207 */ /* 0x000fe20006000000 */
[----:B------:R-:W-:-:S04]  /*31d0*/  IMAD.WIDE R24, R8, 0x4, R24 ;  /* 0x0000000408187825 */ /* 0x000fc800078e0218 */
[----:B------:R-:W-:Y:S01]  /*31e0*/  IMAD.HI R14, R14, 0x4ec4ec4f, RZ ;  /* 0x4ec4ec4f0e0e7827 */ /* 0x000fe200078e02ff */
[----:B------:R-:W-:Y:S02]  /*31f0*/  P2R R19, PR, RZ, 0x8 ;  /* 0x00000008ff137803 */ /* 0x000fe40000000000 */
[----:B------:R-:W-:-:S05]  /*3200*/  SEL R59, R59, RZ, !P6 ;  /* 0x000000ff3b3b7207 */ /* 0x000fca0007000000 */
[----:B------:R-:W-:Y:S01]  /*3210*/  FADD R56, -R59, R56 ;  /* 0x000000383b387221 */ /* 0x000fe20000000100 */
[----:B------:R-:W-:-:S05]  /*3220*/  SEL R49, R49, RZ, !P6 ;  /* 0x000000ff31317207 */ /* 0x000fca0007000000 */
[----:B------:R-:W-:Y:S01]  /*3230*/  FADD R26, -R49, R26 ;  /* 0x0000001a311a7221 */ /* 0x000fe20000000100 */
[----:B--2---:R-:W-:Y:S02]  /*3240*/  SEL R69, R32, RZ, !P4 ;  /* 0x000000ff20457207 */ /* 0x004fe40006000000 */
[----:B------:R-:W-:Y:S02]  /*3250*/  SEL R32, R33, RZ, !P4 ;  /* 0x000000ff21207207 */ /* 0x000fe40006000000 */
[----:B---3--:R-:W-:Y:S02]  /*3260*/  SEL R37, R37, RZ, !P4 ;  /* 0x000000ff25257207 */ /* 0x008fe40006000000 */
[----:B------:R-:W-:Y:S02]  /*3270*/  SEL R36, R36, RZ, !P4 ;  /* 0x000000ff24247207 */ /* 0x000fe40006000000 */
[----:B------:R-:W-:Y:S01]  /*3280*/  IADD3 R33, P5, R13, R48, RZ ;  /* 0x000000300d217210 */ /* 0x000fe20007fbe0ff */
[----:B------:R-:W-:-:S02]  /*3290*/  FADD R37, -R32, R37 ;  /* 0x0000002520257221 */ /* 0x000fc40000000100 */
[----:B------:R-:W-:Y:S01]  /*32a0*/  FADD R36, -R69, R36 ;  /* 0x0000002445247221 */ /* 0x000fe20000000100 */
[----:B------:R-:W-:Y:S01]  /*32b0*/  SEL R63, R34, RZ, !P4 ;  /* 0x000000ff223f7207 */ /* 0x000fe20006000000 */
[----:B------:R-:W-:Y:S01]  /*32c0*/  FFMA R32, R37, R65, R32 ;  /* 0x0000004125207223 */ /* 0x000fe20000000020 */
[----:B------:R-:W-:Y:S01]  /*32d0*/  SEL R38, R38, RZ, !P4 ;  /* 0x000000ff26267207 */ /* 0x000fe20006000000 */
[----:B------:R-:W-:Y:S01]  /*32e0*/  FFMA R62, R36, R62, R69 ;  /* 0x0000003e243e7223 */ /* 0x000fe20000000045 */
[----:B------:R-:W-:Y:S01]  /*32f0*/  IMAD.SHL.U32 R37, R33, 0x4, RZ ;  /* 0x0000000421257824 */ /* 0x000fe200078e00ff */
[----:B------:R-:W-:Y:S02]  /*3300*/  LEA.HI.X.SX32 R36, R13, R64, 0x1, P5 ;  /* 0x000000400d247211 */ /* 0x000fe400028f0eff */
[----:B------:R-:W-:Y:S01]  /*3310*/  FADD R34, -R63, R38 ;  /* 0x000000263f227221 */ /* 0x000fe20000000100 */
[----:B------:R-:W-:Y:S01]  /*3320*/  SEL R38, R35, RZ, !P4 ;  /* 0x000000ff23267207 */ /* 0x000fe20006000000 */
[----:B------:R-:W-:Y:S01]  /*3330*/  IMAD.MOV.U32 R65, RZ, RZ, RZ ;  /* 0x000000ffff417224 */ /* 0x000fe200078e00ff */
[----:B------:R-:W-:-:S02]  /*3340*/  SHF.L.U64.HI R13, R33, 0x2, R36 ;  /* 0x00000002210d7819 */ /* 0x000fc40000010224 */
[----:B------:R-:W-:Y:S02]  /*3350*/  IADD3 R70, P5, R37, UR6, RZ ;  /* 0x0000000625467c10 */ /* 0x000fe4000ffbe0ff */
[----:B------:R-:W-:Y:S01]  /*3360*/  SEL R39, R39, RZ, !P4 ;  /* 0x000000ff27277207 */ /* 0x000fe20006000000 */
[----:B------:R-:W-:Y:S01]  /*3370*/  IMAD.MOV.U32 R33, RZ, RZ, RZ ;  /* 0x000000ffff217224 */ /* 0x000fe200078e00ff */
[----:B------:R-:W-:Y:S01]  /*3380*/  IADD3.X R71, R13, UR7, RZ, P5, !PT ;  /* 0x000000070d477c10 */ /* 0x000fe2000affe4ff */
[----:B------:R-:W-:Y:S01]  /*3390*/  FFMA R34, R34, R66, R63 ;  /* 0x0000004222227223 */ /* 0x000fe2000000003f */
[----:B------:R-:W-:Y:S01]  /*33a0*/  SEL R35, R67, RZ, !P4 ;  /* 0x000000ff43237207 */ /* 0x000fe20006000000 */
[----:B------:R-:W-:Y:S01]  /*33b0*/  FADD R39, -R38, R39 ;  /* 0x0000002726277221 */ /* 0x000fe20000000100 */
[----:B------:R-:W-:Y:S01]  /*33c0*/  IADD3 R63, P5, R43, R48, RZ ;  /* 0x000000302b3f7210 */ /* 0x000fe20007fbe0ff */
[----:B------:R0:W2:Y:S02]  /*33d0*/  @!P6 LDG.E.EL R65, desc[UR4][R28.64] ;  /* 0x000000041c41e981 */ /* 0x0000a4000c2e1900 */
[----:B------:R-:W-:Y:S01]  /*33e0*/  FFMA R35, R39, R35, R38 ;  /* 0x0000002327237223 */ /* 0x000fe20000000026 */
[----:B------:R-:W-:Y:S01]  /*33f0*/  LEA.HI.X.SX32 R36, R43, R64, 0x1, P5 ;  /* 0x000000402b247211 */ /* 0x000fe200028f0eff */
[----:B------:R1:W3:Y:S01]  /*3400*/  @!P4 LDG.E.EL R33, desc[UR4][R70.64+-0xa000] ;  /* 0xff6000044621c981 */ /* 0x0002e2000c2e1900 */
[----:B------:R-:W-:-:S02]  /*3410*/  IMAD.MOV.U32 R38, RZ, RZ, RZ ;  /* 0x000000ffff267224 */ /* 0x000fc400078e00ff */
[----:B------:R-:W-:Y:S02]  /*3420*/  IMAD.MOV.U32 R39, RZ, RZ, RZ ;  /* 0x000000ffff277224 */ /* 0x000fe400078e00ff */
[----:B0-----:R-:W-:Y:S01]  /*3430*/  IMAD.HI R28, R6, 0x4ec4ec4f, RZ ;  /* 0x4ec4ec4f061c7827 */ /* 0x001fe200078e02ff */
[----:B------:R-:W-:Y:S01]  /*3440*/  SHF.R.U32.HI R29, RZ, 0x1f, R2 ;  /* 0x0000001fff1d7819 */ /* 0x000fe20000011602 */
[----:B------:R-:W2:Y:S02]  /*3450*/  @!P4 LDG.E.EL R38, desc[UR4][R24.64] ;  /* 0x000000041826c981 */ /* 0x000ea4000c2e1900 */
[----:B-1----:R-:W-:Y:S02]  /*3460*/  IMAD.MOV.U32 R70, RZ, RZ, RZ ;  /* 0x000000ffff467224 */ /* 0x002fe400078e00ff */
[----:B------:R-:W-:Y:S01]  /*3470*/  IMAD.MOV.U32 R43, RZ, RZ, RZ ;  /* 0x000000ffff2b7224 */ /* 0x000fe200078e00ff */
[----:B------:R-:W-:Y:S01]  /*3480*/  LEA.HI.SX32 R29, R2, R29, 0x19 ;  /* 0x0000001d021d7211 */ /* 0x000fe200078fcaff */
[----:B------:R-:W2:Y:S01]  /*3490*/  @!P4 LDG.E.EL R39, desc[UR4][R24.64] ;  /* 0x000000041827c981 */ /* 0x000ea2000c2e1900 */
[----:B------:R-:W-:-:S02]  /*34a0*/  SHF.R.U32.HI R75, RZ, 0x1f, R28 ;  /* 0x0000001fff4b7819 */ /* 0x000fc4000001161c */
[----:B------:R-:W-:Y:S01]  /*34b0*/  LEA.HI R2, R9, R9, RZ, 0x6 ;  /* 0x0000000909027211 */ /* 0x000fe200078f30ff */
[----:B------:R-:W2:Y:S01]  /*34c0*/  @!P4 LDG.E.EL R70, desc[UR4][R24.64] ;  /* 0x000000041846c981 */ /* 0x000ea2000c2e1900 */
[----:B------:R-:W-:Y:S02]  /*34d0*/  LEA.HI.SX32 R75, R28, R75, 0x19 ;  /* 0x0000004b1c4b7211 */ /* 0x000fe400078fcaff */
[----:B------:R-:W-:Y:S01]  /*34e0*/  LOP3.LUT R2, R2, 0xffffffc0, RZ, 0xc0, !PT ;  /* 0xffffffc002027812 */ /* 0x000fe200078ec0ff */
[----:B------:R0:W2:Y:S01]  /*34f0*/  @!P4 LDG.E.EL R43, desc[UR4][R24.64] ;  /* 0x00000004182bc981 */ /* 0x0000a2000c2e1900 */
[----:B------:R-:W-:-:S03]  /*3500*/  IMAD.SHL.U32 R64, R63, 0x4, RZ ;  /* 0x000000043f407824 */ /* 0x000fc600078e00ff */
[----:B------:R-:W-:Y:S02]  /*3510*/  IMAD.IADD R2, R75, 0x1, -R2 ;  /* 0x000000014b027824 */ /* 0x000fe400078e0a02 */
[----:B0-----:R-:W-:-:S04]  /*3520*/  VIADD R24, R6, 0x2 ;  /* 0x0000000206187836 */ /* 0x001fc80000000000 */
[----:B------:R-:W-:Y:S02]  /*3530*/  IMAD R24, R29, -0x1a0, R24 ;  /* 0xfffffe601d187824 */ /* 0x000fe400078e0218 */
[----:B------:R-:W-:Y:S01]  /*3540*/  IMAD.SHL.U32 R29, R7, 0x2000, RZ ;  /* 0x00002000071d7824 */ /* 0x000fe200078e00ff */
[----:B------:R-:W-:Y:S01]  /*3550*/  SHF.L.U64.HI R63, R63, 0x2, R36 ;  /* 0x000000023f3f7819 */ /* 0x000fe20000010224 */
[----:B------:R-:W-:Y:S01]  /*3560*/  IMAD.SHL.U32 R24, R24, 0x40, RZ ;  /* 0x0000004018187824 */ /* 0x000fe200078e00ff */
[----:B------:R-:W-:Y:S01]  /*3570*/  IADD3 R68, P5, R64, UR6, RZ ;  /* 0x0000000640447c10 */ /* 0x000fe2000ffbe0ff */
[----:B------:R-:W-:-:S03]  /*3580*/  IMAD.IADD R29, R2, 0x1, R29 ;  /* 0x00000001021d7824 */ /* 0x000fc600078e021d */
[----:B------:R-:W-:Y:S01]  /*3590*/  IADD3.X R69, R63, UR7, RZ, P5, !PT ;  /* 0x000000073f457c10 */ /* 0x000fe2000affe4ff */
[----:B------:R-:W-:Y:S01]  /*35a0*/  ULDC.64 UR6, c[0x0][0x2b8] ;  /* 0x0000ae0000067ab9 */ /* 0x000fe20000000a00 */
[----:B------:R-:W-:Y:S02]  /*35b0*/  IADD3 R2, P5, R24, R29, RZ ;  /* 0x0000001d18027210 */ /* 0x000fe40007fbe0ff */
[----:B------:R-:W-:-:S04]  /*35c0*/  SHF.R.S32.HI R71, RZ, 0x1f, R29 ;  /* 0x0000001fff477819 */ /* 0x000fc8000001141d */
[----:B------:R-:W-:Y:S02]  /*35d0*/  LEA.HI.X.SX32 R25, R24, R71, 0x1, P5 ;  /* 0x0000004718197211 */ /* 0x000fe400028f0eff */
[----:B------:R-:W-:Y:S02]  /*35e0*/  SHF.R.U32.HI R67, RZ, 0x1f, R4 ;  /* 0x0000001fff437819 */ /* 0x000fe40000011604 */
[C---:B------:R-:W-:Y:S01]  /*35f0*/  SHF.L.U64.HI R25, R2.reuse, 0x2, R25 ;  /* 0x0000000202197819 */ /* 0x040fe20000010219 */
[----:B------:R-:W-:Y:S01]  /*3600*/  IMAD.SHL.U32 R2, R2, 0x4, RZ ;  /* 0x0000000402027824 */ /* 0x000fe200078e00ff */
[----:B------:R-:W-:-:S04]  /*3610*/  LEA.HI.SX32 R67, R4, R67, 0x19 ;  /* 0x0000004304437211 */ /* 0x000fc800078fcaff */
[----:B------:R-:W-:Y:S01]  /*3620*/  IADD3 R24, P5, R2, UR6, RZ ;  /* 0x0000000602187c10 */ /* 0x000fe2000ffbe0ff */
[----:B------:R-:W-:-:S04]  /*3630*/  VIADD R2, R6, 0x1 ;  /* 0x0000000106027836 */ /* 0x000fc80000000000 */
[----:B------:R-:W-:Y:S02]  /*3640*/  IMAD R2, R67, -0x1a0, R2 ;  /* 0xfffffe6043027824 */ /* 0x000fe400078e0202 */
[----:B------:R-:W-:Y:S02]  /*3650*/  IMAD.MOV.U32 R36, RZ, RZ, RZ ;  /* 0x000000ffff247224 */ /* 0x000fe400078e00ff */
[----:B------:R-:W-:Y:S01]  /*3660*/  IMAD.SHL.U32 R2, R2, 0x40, RZ ;  /* 0x0000004002027824 */ /* 0x000fe200078e00ff */
[----:B------:R-:W-:-:S03]  /*3670*/  SHF.R.U32.HI R67, RZ, 0x1f, R14 ;  /* 0x0000001fff437819 */ /* 0x000fc6000001160e */
[----:B------:R0:W2:Y:S01]  /*3680*/  @!P4 LDG.E.EL R36, desc[UR4][R68.64+-0xa000] ;  /* 0xff6000044424c981 */ /* 0x0000a2000c2e1900 */
[----:B------:R-:W-:Y:S02]  /*3690*/  IADD3 R4, P3, R2, R29, RZ ;  /* 0x0000001d02047210 */ /* 0x000fe40007f7e0ff */
[----:B------:R-:W-:Y:S02]  /*36a0*/  LEA.HI.SX32 R67, R14, R67, 0x19 ;  /* 0x000000430e437211 */ /* 0x000fe400078fcaff */
[----:B------:R-:W-:Y:S02]  /*36b0*/  IADD3.X R25, R25, UR7, RZ, P5, !PT ;  /* 0x0000000719197c10 */ /* 0x000fe4000affe4ff */
[----:B------:R-:W-:Y:S02]  /*36c0*/  ISETP.GT.AND P5, PT, R0, 0x11f, PT ;  /* 0x0000011f0000780c */ /* 0x000fe40003fa4270 */
[----:B0-----:R-:W-:Y:S01]  /*36d0*/  LEA.HI.X.SX32 R69, R2, R71, 0x1, P3 ;  /* 0x0000004702457211 */ /* 0x001fe200018f0eff */
[----:B------:R-:W-:Y:S01]  /*36e0*/  VIADD R2, R6, 0x3 ;  /* 0x0000000306027836 */ /* 0x000fe20000000000 */
[----:B----4-:R-:W-:-:S03]  /*36f0*/  SEL R30, R30, RZ, !P6 ;  /* 0x000000ff1e1e7207 */ /* 0x010fc60007000000 */
[----:B------:R-:W-:Y:S02]  /*3700*/  IMAD R2, R67, -0x1a0, R2 ;  /* 0xfffffe6043027824 */ /* 0x000fe400078e0202 */
[----:B------:R-:W0:Y:S01]  /*3710*/  LDC.64 R66, c[0x0][0x2c8] ;  /* 0x0000b200ff427b82 */ /* 0x000e220000000a00 */
[----:B------:R-:W-:Y:S01]  /*3720*/  FFMA R59, R56, R30, R59 ;  /* 0x0000001e383b7223 */ /* 0x000fe2000000003b */
[----:B------:R-:W-:Y:S02]  /*3730*/  IMAD.MOV.U32 R56, RZ, RZ, RZ ;  /* 0x000000ffff387224 */ /* 0x000fe400078e00ff */
[----:B------:R-:W-:-:S04]  /*3740*/  IMAD.SHL.U32 R2, R2, 0x40, RZ ;  /* 0x0000004002027824 */ /* 0x000fc800078e00ff */
[----:B------:R1:W4:Y:S01]  /*3750*/  @P5 LDG.E.EL R56, desc[UR4][R24.64+-0x12000] ;  /* 0xfee0000418385981 */ /* 0x000322000c2e1900 */
[----:B------:R-:W-:Y:S02]  /*3760*/  IADD3 R14, P3, R2, R29, RZ ;  /* 0x0000001d020e7210 */ /* 0x000fe40007f7e0ff */
[----:B-----5:R-:W-:Y:S02]  /*3770*/  SEL R31, R31, RZ, !P6 ;  /* 0x000000ff1f1f7207 */ /* 0x020fe40007000000 */
[----:B-1----:R-:W-:Y:S02]  /*3780*/  LEA.HI R24, R9, R9, RZ, 0x3 ;  /* 0x0000000909187211 */ /* 0x002fe400078f18ff */
[----:B------:R-:W-:Y:S02]  /*3790*/  SEL R25, R50, RZ, !P6 ;  /* 0x000000ff32197207 */ /* 0x000fe40007000000 */
[----:B------:R-:W-:Y:S02]  /*37a0*/  LOP3.LUT R24, R24, 0xfffffff8, RZ, 0xc0, !PT ;  /* 0xfffffff818187812 */ /* 0x000fe400078ec0ff */
[----:B------:R-:W-:Y:S01]  /*37b0*/  SEL R27, R27, RZ, !P6 ;  /* 0x000000ff1b1b7207 */ /* 0x000fe20007000000 */
[----:B------:R-:W-:Y:S01]  /*37c0*/  FADD R58, -R25, R58 ;  /* 0x0000003a193a7221 */ /* 0x000fe20000000100 */
[----:B------:R-:W-:Y:S01]  /*37d0*/  LEA.HI.X.SX32 R71, R2, R71, 0x1, P3 ;  /* 0x0000004702477211 */ /* 0x000fe200018f0eff */
[----:B------:R-:W-:-:S02]  /*37e0*/  IMAD.IADD R75, R75, 0x1, -R24 ;  /* 0x000000014b4b7824 */ /* 0x000fc400078e0a18 */
[----:B------:R-:W-:Y:S01]  /*37f0*/  FFMA R2, R58, R31, R25 ;  /* 0x0000001f3a027223 */ /* 0x000fe20000000019 */
[----:B------:R-:W-:Y:S01]  /*3800*/  FFMA R49, R26, R27, R49 ;  /* 0x0000001b1a317223 */ /* 0x000fe20000000031 */
[----:B------:R-:W-:Y:S01]  /*3810*/  CS2R R24, SRZ ;  /* 0x0000000000187805 */ /* 0x000fe2000001ff00 */
[----:B0-----:R-:W-:-:S05]  /*3820*/  IMAD.WIDE R26, R75, 0x8, R66 ;  /* 0x000000084b1a7825 */ /* 0x001fca00078e0242 */
[----:B------:R0:W5:Y:S01]  /*3830*/  @P5 LDG.E.EL.64 R24, desc[UR4][R26.64] ;  /* 0x000000041a185981 */ /* 0x000162000c2e1b00 */
[C---:B------:R-:W-:Y:S01]  /*3840*/  SHF.L.U64.HI R69, R4.reuse, 0x2, R69 ;  /* 0x0000000204457819 */ /* 0x040fe20000010245 */
[----:B------:R-:W-:Y:S01]  /*3850*/  IMAD.SHL.U32 R4, R4, 0x4, RZ ;  /* 0x0000000404047824 */ /* 0x000fe200078e00ff */
[----:B0-----:R-:W-:Y:S02]  /*3860*/  CS2R R26, SRZ ;  /* 0x00000000001a7805 */ /* 0x001fe4000001ff00 */
[----:B-----5:R-:W-:-:S04]  /*3870*/  SEL R31, R25, RZ, P5 ;  /* 0x000000ff191f7207 */ /* 0x020fc80002800000 */
[----:B------:R-:W-:Y:S02]  /*3880*/  SHF.R.U32.HI R30, RZ, 0x1d, R31 ;  /* 0x0000001dff1e7819 */ /* 0x000fe4000001161f */
[----:B------:R-:W-:Y:S02]  /*3890*/  SEL R25, R24, RZ, P5 ;  /* 0x000000ff18197207 */ /* 0x000fe40002800000 */
[----:B------:R-:W-:-:S04]  /*38a0*/  LOP3.LUT R30, R30, 0x4, RZ, 0xc0, !PT ;  /* 0x000000041e1e7812 */ /* 0x000fc800078ec0ff */
[----:B------:R-:W-:-:S05]  /*38b0*/  IADD3 R30, P3, R30, R25, RZ ;  /* 0x000000191e1e7210 */ /* 0x000fca0007f7e0ff */
[----:B------:R-:W-:Y:S01]  /*38c0*/  IMAD.X R25, RZ, RZ, R31, P3 ;  /* 0x000000ffff197224 */ /* 0x000fe200018e061f */
[----:B------:R-:W-:-:S04]  /*38d0*/  LEA R31, P3, R30, UR8, 0x9 ;  /* 0x000000081e1f7c11 */ /* 0x000fc8000f8648ff */
[----:B------:R-:W-:Y:S02]  /*38e0*/  LEA.HI.X R30, R30, UR9, R25, 0x9, P3 ;  /* 0x000000091e1e7c11 */ /* 0x000fe400098f4c19 */
[----:B------:R-:W-:-:S04]  /*38f0*/  IADD3 R24, P3, R4, UR6, RZ ;  /* 0x0000000604187c10 */ /* 0x000fc8000ff7e0ff */
[----:B------:R-:W-:Y:S02]  /*3900*/  IADD3.X R25, R69, UR7, RZ, P3, !PT ;  /* 0x0000000745197c10 */ /* 0x000fe40009ffe4ff */
[----:B------:R-:W0:Y:S02]  /*3910*/  LDC.64 R68, c[0x0][0x2d8] ;  /* 0x0000b600ff447b82 */ /* 0x000e240000000a00 */
[----:B0-----:R-:W-:-:S05]  /*3920*/  IMAD.WIDE R74, R75, 0x8, R68 ;  /* 0x000000084b4a7825 */ /* 0x001fca00078e0244 */
[----:B------:R-:W5:Y:S01]  /*3930*/  @P5 LDG.E.EL.64 R26, desc[UR4][R74.64] ;  /* 0x000000044a1a5981 */ /* 0x000f62000c2e1b00 */
[----:B------:R-:W-:Y:S01]  /*3940*/  SEL R47, R47, RZ, !P6 ;  /* 0x000000ff2f2f7207 */ /* 0x000fe20007000000 */
[----:B------:R-:W-:Y:S01]  /*3950*/  IMAD.MOV.U32 R4, RZ, RZ, RZ ;  /* 0x000000ffff047224 */ /* 0x000fe200078e00ff */
[----:B------:R-:W-:Y:S02]  /*3960*/  SEL R61, R61, RZ, !P4 ;  /* 0x000000ff3d3d7207 */ /* 0x000fe40006000000 */
[----:B--2---:R-:W-:Y:S01]  /*3970*/  SEL R65, R65, RZ, !P6 ;  /* 0x000000ff41417207 */ /* 0x004fe20007000000 */
[----:B------:R-:W-:Y:S01]  /*3980*/  FADD R60, -R47, R60 ;  /* 0x0000003c2f3c7221 */ /* 0x000fe20000000100 */
[----:B------:R-:W-:Y:S01]  /*3990*/  SEL R70, R70, RZ, !P4 ;  /* 0x000000ff46467207 */ /* 0x000fe20006000000 */
[----:B------:R-:W-:Y:S01]  /*39a0*/  FADD R62, -R61, R62 ;  /* 0x0000003e3d3e7221 */ /* 0x000fe20000000100 */
[----:B------:R0:W2:Y:S01]  /*39b0*/  @P5 LDG.E.EL R4, desc[UR4][R24.64+-0x12000] ;  /* 0xfee0000418045981 */ /* 0x0000a2000c2e1900 */
[----:B------:R-:W-:Y:S01]  /*39c0*/  FFMA R47, R60, R65, R47 ;  /* 0x000000413c2f7223 */ /* 0x000fe2000000002f */
[C---:B------:R-:W-:Y:S01]  /*39d0*/  SHF.L.U64.HI R71, R14.reuse, 0x2, R71 ;  /* 0x000000020e477819 */ /* 0x040fe20000010247 */
[----:B------:R-:W-:Y:S01]  /*39e0*/  IMAD.SHL.U32 R14, R14, 0x4, RZ ;  /* 0x000000040e0e7824 */ /* 0x000fe200078e00ff */
[----:B-----5:R-:W-:-:S04]  /*39f0*/  SEL R50, R27, RZ, P5 ;  /* 0x000000ff1b327207 */ /* 0x020fc80002800000 */
[----:B------:R-:W-:Y:S02]  /*3a00*/  SHF.R.U32.HI R72, RZ, 0x1d, R50 ;  /* 0x0000001dff487819 */ /* 0x000fe40000011632 */
[----:B------:R-:W-:Y:S02]  /*3a10*/  SEL R27, R26, RZ, P5 ;  /* 0x000000ff1a1b7207 */ /* 0x000fe40002800000 */
[----:B------:R-:W-:-:S04]  /*3a20*/  LOP3.LUT R72, R72, 0x4, RZ, 0xc0, !PT ;  /* 0x0000000448487812 */ /* 0x000fc800078ec0ff */
[----:B------:R-:W-:Y:S02]  /*3a30*/  IADD3 R72, P3, R72, R27, RZ ;  /* 0x0000001b48487210 */ /* 0x000fe40007f7e0ff */
[----:B------:R-:W1:Y:S03]  /*3a40*/  LDC.64 R26, c[0x0][0x2b8] ;  /* 0x0000ae00ff1a7b82 */ /* 0x000e660000000a00 */
[----:B0-----:R-:W-:Y:S02]  /*3a50*/  IMAD.X R25, RZ, RZ, R50, P3 ;  /* 0x000000ffff197224 */ /* 0x001fe400018e0632 */
[----:B------:R-:W-:-:S03]  /*3a60*/  FFMA R50, R62, R70, R61 ;  /* 0x000000463e327223 */ /* 0x000fc6000000003d */
[----:B------:R-:W0:Y:S01]  /*3a70*/  LDC.64 R60, c[0x0][0x2c0] ;  /* 0x0000b000ff3c7b82 */ /* 0x000e220000000a00 */
[----:B------:R-:W-:-:S04]  /*3a80*/  LEA R65, P3, R72, UR8, 0x9 ;  /* 0x0000000848417c11 */ /* 0x000fc8000f8648ff */
[----:B------:R-:W-:Y:S02]  /*3a90*/  LEA.HI.X R72, R72, UR9, R25, 0x9, P3 ;  /* 0x0000000948487c11 */ /* 0x000fe400098f4c19 */
[----:B------:R-:W-:Y:S01]  /*3aa0*/  IADD3 R24, P3, R14, UR6, RZ ;  /* 0x000000060e187c10 */ /* 0x000fe2000ff7e0ff */
[----:B------:R-:W-:-:S03]  /*3ab0*/  IMAD.MOV.U32 R14, RZ, RZ, RZ ;  /* 0x000000ffff0e7224 */ /* 0x000fc600078e00ff */
[----:B------:R-:W-:-:S05]  /*3ac0*/  IADD3.X R25, R71, UR7, RZ, P3, !PT ;  /* 0x0000000747197c10 */ /* 0x000fca0009ffe4ff */
[----:B------:R5:W2:Y:S01]  /*3ad0*/  @P5 LDG.E.EL R14, desc[UR4][R24.64+-0x12000] ;  /* 0xfee00004180e5981 */ /* 0x000aa2000c2e1900 */
[----:B0-----:R-:W-:Y:S01]  /*3ae0*/  IMAD.WIDE R70, R3, 0x8, R60 ;  /* 0x0000000803467825 */ /* 0x001fe200078e023c */
[----:B-----5:R-:W-:-:S06]  /*3af0*/  CS2R R24, SRZ ;  /* 0x0000000000187805 */ /* 0x020fcc000001ff00 */
[----:B------:R0:W5:Y:S01]  /*3b00*/  @P5 LDG.E.EL.64 R24, desc[UR4][R70.64] ;  /* 0x0000000446185981 */ /* 0x000162000c2e1b00 */
[----:B------:R-:W-:-:S04]  /*3b10*/  IMAD R29, R0, 0x40, R29 ;  /* 0x00000040001d7824 */ /* 0x000fc800078e021d */
[----:B------:R-:W-:-:S04]  /*3b20*/  VIADD R29, R29, 0xffffb800 ;  /* 0xffffb8001d1d7836 */ /* 0x000fc80000000000 */
[----:B-1----:R-:W-:-:S04]  /*3b30*/  IMAD.WIDE R74, R29, 0x4, R26 ;  /* 0x000000041d4a7825 */ /* 0x002fc800078e021a */
[----:B------:R-:W-:Y:S02]  /*3b40*/  IMAD R48, R11, 0x40, R48 ;  /* 0x000000400b307824 */ /* 0x000fe400078e0230 */
[----:B------:R-:W-:Y:S01]  /*3b50*/  IMAD.SHL.U32 R7, R7, 0x800, RZ ;  /* 0x0000080007077824 */ /* 0x000fe200078e00ff */
[----:B------:R-:W-:Y:S01]  /*3b60*/  LEA.HI R9, R9, R9, RZ, 0x3 ;  /* 0x0000000909097211 */ /* 0x000fe200078f18ff */
[----:B0-----:R-:W-:Y:S02]  /*3b70*/  VIADD R71, R48, 0xffffb800 ;  /* 0xffffb80030477836 */ /* 0x001fe40000000000 */
[----:B------:R-:W-:Y:S02]  /*3b80*/  IMAD.MOV.U32 R58, RZ, RZ, RZ ;  /* 0x000000ffff3a7224 */ /* 0x000fe400078e00ff */
[----:B------:R-:W-:Y:S01]  /*3b90*/  IMAD.WIDE R70, R71, 0x4, R26 ;  /* 0x0000000447467825 */ /* 0x000fe200078e021a */
[----:B------:R-:W-:-:S03]  /*3ba0*/  LOP3.LUT R26, R9, 0xfffffff8, RZ, 0xc0, !PT ;  /* 0xfffffff8091a7812 */ /* 0x000fc600078ec0ff */
[----:B------:R0:W2:Y:S01]  /*3bb0*/  @P5 LDG.E.EL R58, desc[UR4][R74.64] ;  /* 0x000000044a3a5981 */ /* 0x0000a2000c2e1900 */
[----:B------:R-:W-:Y:S02]  /*3bc0*/  IMAD.MOV.U32 R9, RZ, RZ, RZ ;  /* 0x000000ffff097224 */ /* 0x000fe400078e00ff */
[----:B------:R-:W-:Y:S01]  /*3bd0*/  IMAD.MOV.U32 R27, RZ, RZ, RZ ;  /* 0x000000ffff1b7224 */ /* 0x000fe200078e00ff */
[----:B-----5:R-:W-:Y:S02]  /*3be0*/  SEL R25, R25, RZ, P5 ;  /* 0x000000ff19197207 */ /* 0x020fe40002800000 */
[----:B------:R-:W-:Y:S02]  /*3bf0*/  SEL R29, R24, RZ, P5 ;  /* 0x000000ff181d7207 */ /* 0x000fe40002800000 */
[----:B------:R-:W-:-:S04]  /*3c00*/  SHF.R.U32.HI R24, RZ, 0x1d, R25 ;  /* 0x0000001dff187819 */ /* 0x000fc80000011619 */
[----:B------:R-:W-:-:S04]  /*3c10*/  LOP3.LUT R24, R24, 0x4, RZ, 0xc0, !PT ;  /* 0x0000000418187812 */ /* 0x000fc800078ec0ff */
[----:B------:R-:W-:-:S05]  /*3c20*/  IADD3 R24, P3, R24, R29, RZ ;  /* 0x0000001d18187210 */ /* 0x000fca0007f7e0ff */
[----:B------:R-:W-:Y:S02]  /*3c30*/  IMAD.X R25, RZ, RZ, R25, P3 ;  /* 0x000000ffff197224 */ /* 0x000fe400018e0619 */
[----:B------:R-:W-:-:S03]  /*3c40*/  IMAD.SHL.U32 R62, R24, 0x800, RZ ;  /* 0x00000800183e7824 */ /* 0x000fc600078e00ff */
[----:B------:R-:W-:Y:S02]  /*3c50*/  SHF.L.U64.HI R29, R24, 0xb, R25 ;  /* 0x0000000b181d7819 */ /* 0x000fe40000010219 */
[----:B------:R-:W-:-:S05]  /*3c60*/  IADD3 R24, P3, R62, R31, RZ ;  /* 0x0000001f3e187210 */ /* 0x000fca0007f7e0ff */
[----:B------:R-:W-:Y:S01]  /*3c70*/  IMAD.X R25, R29, 0x1, R30, P3 ;  /* 0x000000011d197824 */ /* 0x000fe200018e061e */
[----:B------:R-:W-:-:S05]  /*3c80*/  IADD3 R30, P3, R65, R62, RZ ;  /* 0x0000003e411e7210 */ /* 0x000fca0007f7e0ff */
[----:B------:R-:W-:Y:S02]  /*3c90*/  IMAD.X R31, R72, 0x1, R29, P3 ;  /* 0x00000001481f7824 */ /* 0x000fe400018e061d */
[----:B------:R-:W1:Y:S01]  /*3ca0*/  LDC.64 R72, c[0x0][0x2e0] ;  /* 0x0000b800ff487b82 */ /* 0x000e620000000a00 */
[----:B------:R-:W-:-:S04]  /*3cb0*/  IMAD.WIDE R24, R7, 0x4, R24 ;  /* 0x0000000407187825 */ /* 0x000fc800078e0218 */
[----:B------:R-:W-:Y:S01]  /*3cc0*/  IMAD.WIDE R30, R7, 0x4, R30 ;  /* 0x00000004071e7825 */ /* 0x000fe200078e021e */
[----:B------:R-:W-:-:S04]  /*3cd0*/  SHF.R.U32.HI R7, RZ, 0x1f, R28 ;  /* 0x0000001fff077819 */ /* 0x000fc8000001161c */
[----:B------:R-:W-:Y:S01]  /*3ce0*/  LEA.HI.SX32 R7, R28, R7, 0x19 ;  /* 0x000000071c077211 */ /* 0x000fe200078fcaff */
[----:B0-----:R-:W-:-:S04]  /*3cf0*/  IMAD.WIDE R74, R0, 0x4, R30 ;  /* 0x00000004004a7825 */ /* 0x001fc800078e021e */
[----:B------:R-:W-:Y:S01]  /*3d00*/  IMAD.IADD R7, R7, 0x1, -R26 ;  /* 0x0000000107077824 */ /* 0x000fe200078e0a1a */
[----:B------:R-:W-:Y:S01]  /*3d10*/  ISETP.NE.AND P3, PT, R19, RZ, PT ;  /* 0x000000ff1300720c */ /* 0x000fe20003f65270 */
[----:B------:R-:W-:-:S04]  /*3d20*/  IMAD.WIDE R76, R0, 0x4, R24 ;  /* 0x00000004004c7825 */ /* 0x000fc800078e0218 */
[----:B------:R-:W-:Y:S02]  /*3d30*/  IMAD.MOV.U32 R19, RZ, RZ, RZ ;  /* 0x000000ffff137224 */ /* 0x000fe400078e00ff */
[----:B------:R-:W-:Y:S02]  /*3d40*/  IMAD.MOV.U32 R0, RZ, RZ, RZ ;  /* 0x000000ffff007224 */ /* 0x000fe400078e00ff */
[----:B-1----:R-:W-:-:S04]  /*3d50*/  IMAD.WIDE R30, R7, 0x4, R72 ;  /* 0x00000004071e7825 */ /* 0x002fc800078e0248 */
[----:B------:R-:W-:Y:S01]  /*3d60*/  IMAD.MOV.U32 R7, RZ, RZ, RZ ;  /* 0x000000ffff077224 */ /* 0x000fe200078e00ff */
[----:B------:R-:W5:Y:S01]  /*3d70*/  @P5 LDG.E.EL R9, desc[UR4][R30.64] ;  /* 0x000000041e095981 */ /* 0x000f62000c2e1900 */
[----:B------:R-:W-:Y:S01]  /*3d80*/  CS2R R24, SRZ ;  /* 0x0000000000187805 */ /* 0x000fe2000001ff00 */
[----:B------:R-:W-:Y:S01]  /*3d90*/  IMAD.MOV.U32 R26, RZ, RZ, RZ ;  /* 0x000000ffff1a7224 */ /* 0x000fe200078e00ff */
[----:B------:R-:W-:Y:S01]  /*3da0*/  CS2R R28, SRZ ;  /* 0x00000000001c7805 */ /* 0x000fe2000001ff00 */
[----:B------:R-:W2:Y:S04]  /*3db0*/  @P5 LDG.E.EL R19, desc[UR4][R30.64] ;  /* 0x000000041e135981 */ /* 0x000ea8000c2e1900 */
[----:B------:R-:W2:Y:S04]  /*3dc0*/  @P5 LDG.E.EL R7, desc[UR4][R30.64] ;  /* 0x000000041e075981 */ /* 0x000ea8000c2e1900 */
[----:B------:R0:W2:Y:S04]  /*3dd0*/  @P5 LDG.E.EL R0, desc[UR4][R30.64] ;  /* 0x000000041e005981 */ /* 0x0000a8000c2e1900 */
[----:B------:R-:W2:Y:S01]  /*3de0*/  @P5 LDG.E.EL.128 R24, desc[UR4][R76.64+-0x480] ;  /* 0xfffb80044c185981 */ /* 0x000ea2000c2e1d00 */
[----:B0-----:R-:W-:-:S06]  /*3df0*/  CS2R R30, SRZ ;  /* 0x00000000001e7805 */ /* 0x001fcc000001ff00 */
[----:B------:R-:W3:Y:S01]  /*3e00*/  @P5 LDG.E.EL.128 R28, desc[UR4][R74.64+-0x480] ;  /* 0xfffb80044a1c5981 */ /* 0x000ee2000c2e1d00 */
[----:B-----5:R-:W-:Y:S02]  /*3e10*/  SEL R48, R9, RZ, P5 ;  /* 0x000000ff09307207 */ /* 0x020fe40002800000 */
[----:B--2---:R-:W-:Y:S02]  /*3e20*/  SEL R24, R24, RZ, P5 ;  /* 0x000000ff18187207 */ /* 0x004fe40002800000 */
[----:B------:R-:W-:Y:S02]  /*3e30*/  SEL R25, R25, RZ, P5 ;  /* 0x000000ff19197207 */ /* 0x000fe40002800000 */
[----:B---3--:R-:W-:-:S05]  /*3e40*/  SEL R9, R28, RZ, P5 ;  /* 0x000000ff1c097207 */ /* 0x008fca0002800000 */
[----:B------:R-:W-:-:S04]  /*3e50*/  FADD R9, -R24, R9 ;  /* 0x0000000918097221 */ /* 0x000fc80000000100 */
[----:B------:R-:W-:Y:S01]  /*3e60*/  FFMA R9, R9, R48, R24 ;  /* 0x0000003009097223 */ /* 0x000fe20000000018 */
[----:B------:R-:W-:Y:S02]  /*3e70*/  SEL R24, R29, RZ, P5 ;  /* 0x000000ff1d187207 */ /* 0x000fe40002800000 */
[----:B------:R-:W-:Y:S01]  /*3e80*/  SEL R19, R19, RZ, P5 ;  /* 0x000000ff13137207 */ /* 0x000fe20002800000 */
[----:B------:R-:W0:Y:S02]  /*3e90*/  LDC.64 R28, c[0x0][0x2e8] ;  /* 0x0000ba00ff1c7b82 */ /* 0x000e240000000a00 */
[----:B------:R-:W-:Y:S01]  /*3ea0*/  FADD R24, -R25, R24 ;  /* 0x0000001819187221 */ /* 0x000fe20000000100 */
[----:B------:R-:W-:-:S03]  /*3eb0*/  SEL R26, R26, RZ, P5 ;  /* 0x000000ff1a1a7207 */ /* 0x000fc60002800000 */
[----:B------:R-:W-:Y:S01]  /*3ec0*/  FFMA R19, R24, R19, R25 ;  /* 0x0000001318137223 */ /* 0x000fe20000000019 */
[----:B------:R-:W-:Y:S02]  /*3ed0*/  SEL R25, R30, RZ, P5 ;  /* 0x000000ff1e197207 */ /* 0x000fe40002800000 */
[----:B------:R-:W-:-:S03]  /*3ee0*/  SEL R24, R7, RZ, P5 ;  /* 0x000000ff07187207 */ /* 0x000fc60002800000 */
[----:B------:R-:W-:Y:S01]  /*3ef0*/  FADD R7, -R26, R25 ;  /* 0x000000191a077221 */ /* 0x000fe20000000100 */
[----:B------:R-:W-:-:S03]  /*3f00*/  SEL R27, R27, RZ, P5 ;  /* 0x000000ff1b1b7207 */ /* 0x000fc60002800000 */
[----:B------:R-:W-:Y:S01]  /*3f10*/  FFMA R7, R7, R24, R26 ;  /* 0x0000001807077223 */ /* 0x000fe2000000001a */
[----:B------:R-:W-:Y:S02]  /*3f20*/  SEL R24, R31, RZ, P5 ;  /* 0x000000ff1f187207 */ /* 0x000fe40002800000 */
[----:B------:R-:W-:-:S03]  /*3f30*/  SEL R25, R0, RZ, P5 ;  /* 0x000000ff00197207 */ /* 0x000fc60002800000 */
[----:B------:R-:W-:Y:S01]  /*3f40*/  FADD R0, -R27, R24 ;  /* 0x000000181b007221 */ /* 0x000fe20000000100 */
[----:B------:R-:W-:-:S03]  /*3f50*/  IMAD.MOV.U32 R30, RZ, RZ, RZ ;  /* 0x000000ffff1e7224 */ /* 0x000fc600078e00ff */
[----:B------:R-:W-:Y:S01]  /*3f60*/  FFMA R0, R0, R25, R27 ;  /* 0x0000001900007223 */ /* 0x000fe2000000001b */
[----:B0-----:R-:W-:-:S05]  /*3f70*/  IMAD.WIDE R24, R3, 0x4, R28 ;  /* 0x0000000403187825 */ /* 0x001fca00078e021c */
[----:B------:R-:W2:Y:S01]  /*3f80*/  @P5 LDG.E.EL R30, desc[UR4][R24.64] ;  /* 0x00000004181e5981 */ /* 0x000ea2000c2e1900 */
[----:B------:R-:W-:-:S06]  /*3f90*/  IMAD.MOV.U32 R3, RZ, RZ, RZ ;  /* 0x000000ffff037224 */ /* 0x000fcc00078e00ff */
[----:B------:R-:W3:Y:S01]  /*3fa0*/  @P5 LDG.E.EL R3, desc[UR4][R24.64] ;  /* 0x0000000418035981 */ /* 0x000ee2000c2e1900 */
[----:B------:R-:W-:-:S06]  /*3fb0*/  CS2R R26, SRZ ;  /* 0x00000000001a7805 */ /* 0x000fcc000001ff00 */
[----:B------:R-:W5:Y:S04]  /*3fc0*/  @P5 LDG.E.EL R27, desc[UR4][R24.64] ;  /* 0x00000004181b5981 */ /* 0x000f68000c2e1900 */
[----:B------:R-:W5:Y:S01]  /*3fd0*/  @P5 LDG.E.EL R26, desc[UR4][R24.64] ;  /* 0x00000004181a5981 */ /* 0x000f62000c2e1900 */
[----:B------:R-:W-:-:S05]  /*3fe0*/  SEL R4, R4, RZ, P5 ;  /* 0x000000ff04047207 */ /* 0x000fca0002800000 */
[----:B------:R-:W-:Y:S01]  /*3ff0*/  FADD R19, -R4, R19 ;  /* 0x0000001304137221 */ /* 0x000fe20000000100 */
[----:B------:R-:W-:Y:S01]  /*4000*/  LEA.HI R5, R5, R5, RZ, 0x6 ;  /* 0x0000000505057211 */ /* 0x000fe200078f30ff */
[----:B------:R-:W-:-:S03]  /*4010*/  IMAD.HI R15, R15, 0x4ec4ec4f, RZ ;  /* 0x4ec4ec4f0f0f7827 */ /* 0x000fc600078e02ff */
[----:B------:R-:W-:Y:S02]  /*4020*/  LOP3.LUT R5, R5, 0xffffffc0, RZ, 0xc0, !PT ;  /* 0xffffffc005057812 */ /* 0x000fe400078ec0ff */
[----:B------:R-:W-:Y:S02]  /*4030*/  SEL R58, R58, RZ, P5 ;  /* 0x000000ff3a3a7207 */ /* 0x000fe40002800000 */
[----:B----4-:R-:W-:-:S03]  /*4040*/  SEL R56, R56, RZ, P5 ;  /* 0x000000ff38387207 */ /* 0x010fc60002800000 */
[----:B------:R-:W-:Y:S02]  /*4050*/  FADD R9, -R58, R9 ;  /* 0x000000093a097221 */ /* 0x000fe40000000100 */
[----:B------:R-:W-:Y:S01]  /*4060*/  FADD R7, -R56, R7 ;  /* 0x0000000738077221 */ /* 0x000fe20000000100 */
[----:B------:R-:W-:Y:S01]  /*4070*/  IMAD.WIDE R66, R10, 0x8, R66 ;  /* 0x000000080a427825 */ /* 0x000fe200078e0242 */
[----:B--2---:R-:W-:-:S05]  /*4080*/  SEL R30, R30, RZ, P5 ;  /* 0x000000ff1e1e7207 */ /* 0x004fca0002800000 */
[----:B------:R-:W-:Y:S01]  /*4090*/  FFMA R4, R19, R30, R4 ;  /* 0x0000001e13047223 */ /* 0x000fe20000000004 */
[----:B------:R-:W-:Y:S02]  /*40a0*/  SEL R19, R14, RZ, P5 ;  /* 0x000000ff0e137207 */ /* 0x000fe40002800000 */
[----:B---3--:R-:W-:-:S03]  /*40b0*/  SEL R3, R3, RZ, P5 ;  /* 0x000000ff03037207 */ /* 0x008fc60002800000 */
[----:B------:R-:W-:-:S04]  /*40c0*/  FADD R0, -R19, R0 ;  /* 0x0000000013007221 */ /* 0x000fc80000000100 */
[----:B------:R-:W-:Y:S01]  /*40d0*/  FFMA R0, R0, R3, R19 ;  /* 0x0000000300007223 */ /* 0x000fe20000000013 */
[----:B------:R-:W-:-:S04]  /*40e0*/  VIADD R3, R6, 0x200 ;  /* 0x0000020006037836 */ /* 0x000fc80000000000 */
[----:B------:R-:W-:Y:S01]  /*40f0*/  IMAD.HI R3, R3, 0x4ec4ec4f, RZ ;  /* 0x4ec4ec4f03037827 */ /* 0x000fe200078e02ff */
[----:B------:R-:W-:-:S04]  /*4100*/  @P6 FSEL R2, R4, RZ, P5 ;  /* 0x000000ff04026208 */ /* 0x000fc80002800000 */
[----:B------:R-:W-:-:S04]  /*4110*/  SHF.R.U32.HI R4, RZ, 0x1f, R3 ;  /* 0x0000001fff047819 */ /* 0x000fc80000011603 */
[----:B------:R-:W-:-:S05]  /*4120*/  LEA.HI.SX32 R4, R3, R4, 0x19 ;  /* 0x0000000403047211 */ /* 0x000fca00078fcaff */
[----:B------:R-:W-:Y:S01]  /*4130*/  IMAD.IADD R5, R4, 0x1, -R5 ;  /* 0x0000000104057824 */ /* 0x000fe200078e0a05 */
[----:B------:R-:W-:Y:S01]  /*4140*/  SHF.R.U32.HI R4, RZ, 0x1f, R15 ;  /* 0x0000001fff047819 */ /* 0x000fe2000001160f */
[----:B------:R-:W-:-:S03]  /*4150*/  VIADD R3, R6, 0x201 ;  /* 0x0000020106037836 */ /* 0x000fc60000000000 */
[----:B------:R-:W-:Y:S02]  /*4160*/  LEA.HI.SX32 R4, R15, R4, 0x19 ;  /* 0x000000040f047211 */ /* 0x000fe400078fcaff */
[----:B-----5:R-:W-:Y:S02]  /*4170*/  SEL R27, R27, RZ, P5 ;  /* 0x000000ff1b1b7207 */ /* 0x020fe40002800000 */
[----:B------:R-:W-:Y:S01]  /*4180*/  SEL R26, R26, RZ, P5 ;  /* 0x000000ff1a1a7207 */ /* 0x000fe20002800000 */
[----:B------:R-:W-:Y:S02]  /*4190*/  IMAD R3, R4, -0x1a0, R3 ;  /* 0xfffffe6004037824 */ /* 0x000fe400078e0203 */
[----:B------:R-:W-:Y:S02]  /*41a0*/  IMAD.SHL.U32 R4, R12, 0x2000, RZ ;  /* 0x000020000c047824 */ /* 0x000fe400078e00ff */
[----:B------:R-:W-:Y:S01]  /*41b0*/  FFMA R9, R9, R27, R58 ;  /* 0x0000001b09097223 */ /* 0x000fe2000000003a */
[----:B------:R-:W-:Y:S01]  /*41c0*/  FFMA R7, R7, R26, R56 ;  /* 0x0000001a07077223 */ /* 0x000fe20000000038 */
[----:B------:R-:W-:-:S02]  /*41d0*/  IMAD.SHL.U32 R3, R3, 0x40, RZ ;  /* 0x0000004003037824 */ /* 0x000fc400078e00ff */
[----:B------:R-:W-:Y:S01]  /*41e0*/  IMAD.IADD R4, R5, 0x1, R4 ;  /* 0x0000000105047824 */ /* 0x000fe200078e0204 */
[----:B------:R-:W-:Y:S02]  /*41f0*/  @P6 FSEL R59, R9, RZ, P5 ;  /* 0x000000ff093b6208 */ /* 0x000fe40002800000 */
[----:B------:R-:W-:Y:S02]  /*4200*/  @P6 FSEL R49, R7, RZ, P5 ;  /* 0x000000ff07316208 */ /* 0x000fe40002800000 */
[----:B------:R-:W-:Y:S02]  /*4210*/  @P6 FSEL R47, R0, RZ, P5 ;  /* 0x000000ff002f6208 */ /* 0x000fe40002800000 */
[----:B------:R-:W-:Y:S02]  /*4220*/  SHF.R.S32.HI R14, RZ, 0x1f, R4 ;  /* 0x0000001fff0e7819 */ /* 0x000fe40000011404 */
[----:B------:R-:W-:-:S04]  /*4230*/  IADD3 R4, P6, R3, R4, RZ ;  /* 0x0000000403047210 */ /* 0x000fc80007fde0ff */
[----:B------:R-:W-:-:S04]  /*4240*/  LEA.HI.X.SX32 R3, R3, R14, 0x1, P6 ;  /* 0x0000000e03037211 */ /* 0x000fc800030f0eff */
[C---:B------:R-:W-:Y:S01]  /*4250*/  SHF.L.U64.HI R3, R4.reuse, 0x2, R3 ;  /* 0x0000000204037819 */ /* 0x040fe20000010203 */
[----:B------:R-:W-:Y:S01]  /*4260*/  IMAD.SHL.U32 R4, R4, 0x4, RZ ;  /* 0x0000000404047824 */ /* 0x000fe200078e00ff */
[----:B------:R-:W-:-:S04]  /*4270*/  ISETP.GT.AND P5, PT, R11, 0x11f, PT ;  /* 0x0000011f0b00780c */ /* 0x000fc80003fa4270 */
[----:B------:R-:W-:-:S04]  /*4280*/  IADD3 R4, P6, R4, UR6, RZ ;  /* 0x0000000604047c10 */ /* 0x000fc8000ffde0ff */
[----:B------:R-:W-:Y:S01]  /*4290*/  IADD3.X R5, R3, UR7, RZ, P6, !PT ;  /* 0x0000000703057c10 */ /* 0x000fe2000b7fe4ff */
[----:B------:R-:W-:-:S06]  /*42a0*/  IMAD.MOV.U32 R3, RZ, RZ, RZ ;  /* 0x000000ffff037224 */ /* 0x000fcc00078e00ff */
[----:B------:R0:W2:Y:S02]  /*42b0*/  @P5 LDG.E.EL R3, desc[UR4][R4.64+-0x12000] ;  /* 0xfee0000404035981 */ /* 0x0000a4000c2e1900 */
[----:B0-----:R-:W-:-:S06]  /*42c0*/  CS2R R4, SRZ ;  /* 0x0000000000047805 */ /* 0x001fcc000001ff00 */
[----:B------:R-:W3:Y:S01]  /*42d0*/  @P5 LDG.E.EL.64 R4, desc[UR4][R66.64] ;  /* 0x0000000442045981 */ /* 0x000ee2000c2e1b00 */
[----:B------:R-:W-:-:S04]  /*42e0*/  IADD3 R14, P6, R37, UR6, RZ ;  /* 0x00000006250e7c10 */ /* 0x000fc8000ffde0ff */
[----:B------:R-:W-:Y:S02]  /*42f0*/  IADD3.X R15, R13, UR7, RZ, P6, !PT ;  /* 0x000000070d0f7c10 */ /* 0x000fe4000b7fe4ff */
[----:B------:R-:W-:Y:S01]  /*4300*/  IADD3 R64, P6, R64, UR6, RZ ;  /* 0x0000000640407c10 */ /* 0x000fe2000ffde0ff */
[----:B------:R-:W-:-:S03]  /*4310*/  IMAD.MOV.U32 R7, RZ, RZ, RZ ;  /* 0x000000ffff077224 */ /* 0x000fc600078e00ff */
[----:B------:R-:W-:-:S03]  /*4320*/  IADD3.X R65, R63, UR7, RZ, P6, !PT ;  /* 0x000000073f417c10 */ /* 0x000fc6000b7fe4ff */
[----:B------:R0:W4:Y:S01]  /*4330*/  @P5 LDG.E.EL R7, desc[UR4][R14.64+-0x12000] ;  /* 0xfee000040e075981 */ /* 0x000122000c2e1900 */
[----:B------:R-:W-:Y:S01]  /*4340*/  IMAD.WIDE R68, R10, 0x8, R68 ;  /* 0x000000080a447825 */ /* 0x000fe200078e0244 */
[----:B------:R-:W-:-:S03]  /*4350*/  CS2R R24, SRZ ;  /* 0x0000000000187805 */ /* 0x000fc6000001ff00 */
[----:B------:R-:W-:-:S05]  /*4360*/  IMAD.WIDE R60, R8, 0x8, R60 ;  /* 0x00000008083c7825 */ /* 0x000fca00078e023c */
[----:B------:R-:W5:Y:S01]  /*4370*/  @P5 LDG.E.EL.64 R24, desc[UR4][R60.64] ;  /* 0x000000043c185981 */ /* 0x000f62000c2e1b00 */
[----:B---3--:R-:W-:-:S04]  /*4380*/  SEL R5, R5, RZ, P5 ;  /* 0x000000ff05057207 */ /* 0x008fc80002800000 */
[----:B------:R-:W-:Y:S02]  /*4390*/  SHF.R.U32.HI R13, RZ, 0x1d, R5 ;  /* 0x0000001dff0d7819 */ /* 0x000fe40000011605 */
[----:B------:R-:W-:Y:S02]  /*43a0*/  SEL R4, R4, RZ, P5 ;  /* 0x000000ff04047207 */ /* 0x000fe40002800000 */
[----:B------:R-:W-:-:S04]  /*43b0*/  LOP3.LUT R13, R13, 0x4, RZ, 0xc0, !PT ;  /* 0x000000040d0d7812 */ /* 0x000fc800078ec0ff */
[----:B------:R-:W-:-:S05]  /*43c0*/  IADD3 R13, P6, R13, R4, RZ ;  /* 0x000000040d0d7210 */ /* 0x000fca0007fde0ff */
[----:B------:R-:W-:Y:S01]  /*43d0*/  IMAD.X R4, RZ, RZ, R5, P6 ;  /* 0x000000ffff047224 */ /* 0x000fe200030e0605 */
[----:B0-----:R-:W-:-:S04]  /*43e0*/  LEA R15, P6, R13, UR8, 0x9 ;  /* 0x000000080d0f7c11 */ /* 0x001fc8000f8c48ff */
[----:B------:R-:W-:Y:S02]  /*43f0*/  LEA.HI.X R13, R13, UR9, R4, 0x9, P6 ;  /* 0x000000090d0d7c11 */ /* 0x000fe4000b0f4c04 */
[----:B------:R-:W-:-:S06]  /*4400*/  CS2R R4, SRZ ;  /* 0x0000000000047805 */ /* 0x000fcc000001ff00 */
[----:B------:R-:W3:Y:S01]  /*4410*/  @P5 LDG.E.EL.64 R4, desc[UR4][R68.64] ;  /* 0x0000000444045981 */ /* 0x000ee2000c2e1b00 */
[----:B-----5:R-:W-:Y:S02]  /*4420*/  SEL R19, R24, RZ, P5 ;  /* 0x000000ff18137207 */ /* 0x020fe40002800000 */
[----:B------:R-:W-:Y:S02]  /*4430*/  SEL R24, R25, RZ, P5 ;  /* 0x000000ff19187207 */ /* 0x000fe40002800000 */
[----:B------:R-:W-:Y:S01]  /*4440*/  CS2R R26, SRZ ;  /* 0x00000000001a7805 */ /* 0x000fe2000001ff00 */
[----:B------:R-:W-:Y:S02]  /*4450*/  IMAD.MOV.U32 R56, RZ, RZ, RZ ;  /* 0x000000ffff387224 */ /* 0x000fe400078e00ff */
[----:B------:R-:W-:Y:S02]  /*4460*/  IMAD.MOV.U32 R37, RZ, RZ, RZ ;  /* 0x000000ffff257224 */ /* 0x000fe400078e00ff */
[----:B------:R-:W-:-:S02]  /*4470*/  IMAD.MOV.U32 R48, RZ, RZ, RZ ;  /* 0x000000ffff307224 */ /* 0x000fc400078e00ff */
[----:B------:R-:W-:Y:S02]  /*4480*/  IMAD.MOV.U32 R0, RZ, RZ, RZ ;  /* 0x000000ffff007224 */ /* 0x000fe400078e00ff */
[----:B------:R-:W-:-:S04]  /*4490*/  IMAD.WIDE R28, R8, 0x4, R28 ;  /* 0x00000004081c7825 */ /* 0x000fc800078e021c */
[----:B------:R-:W5:Y:S01]  /*44a0*/  @P5 LDG.E.EL R0, desc[UR4][R70.64] ;  /* 0x0000000446005981 */ /* 0x000f62000c2e1900 */
[----:B------:R-:W-:Y:S02]  /*44b0*/  IMAD.MOV.U32 R8, RZ, RZ, RZ ;  /* 0x000000ffff087224 */ /* 0x000fe400078e00ff */
[----:B------:R-:W-:-:S04]  /*44c0*/  IMAD.MOV.U32 R9, RZ, RZ, RZ ;  /* 0x000000ffff097224 */ /* 0x000fc800078e00ff */
[----:B------:R-:W2:Y:S04]  /*44d0*/  @P5 LDG.E.EL R8, desc[UR4][R28.64] ;  /* 0x000000041c085981 */ /* 0x000ea8000c2e1900 */
[----:B------:R-:W2:Y:S01]  /*44e0*/  @P5 LDG.E.EL R9, desc[UR4][R64.64+-0x12000] ;  /* 0xfee0000440095981 */ /* 0x000ea2000c2e1900 */
[----:B---3--:R-:W-:-:S04]  /*44f0*/  SEL R14, R5, RZ, P5 ;  /* 0x000000ff050e7207 */ /* 0x008fc80002800000 */
[----:B------:R-:W-:Y:S02]  /*4500*/  SHF.R.U32.HI R5, RZ, 0x1d, R14 ;  /* 0x0000001dff057819 */ /* 0x000fe4000001160e */
[----:B------:R-:W-:Y:S02]  /*4510*/  SEL R4, R4, RZ, P5 ;  /* 0x000000ff04047207 */ /* 0x000fe40002800000 */
[----:B------:R-:W-:-:S04]  /*4520*/  LOP3.LUT R5, R5, 0x4, RZ, 0xc0, !PT ;  /* 0x0000000405057812 */ /* 0x000fc800078ec0ff */
[----:B------:R-:W-:-:S05]  /*4530*/  IADD3 R5, P6, R5, R4, RZ ;  /* 0x0000000405057210 */ /* 0x000fca0007fde0ff */
[----:B------:R-:W-:Y:S01]  /*4540*/  IMAD.X R14, RZ, RZ, R14, P6 ;  /* 0x000000ffff0e7224 */ /* 0x000fe200030e060e */
[----:B------:R-:W-:-:S04]  /*4550*/  LEA R4, P6, R5, UR8, 0x9 ;  /* 0x0000000805047c11 */ /* 0x000fc8000f8c48ff */
[----:B------:R-:W-:Y:S02]  /*4560*/  LEA.HI.X R5, R5, UR9, R14, 0x9, P6 ;  /* 0x0000000905057c11 */ /* 0x000fe4000b0f4c0e */
[----:B------:R-:W-:-:S04]  /*4570*/  SHF.R.U32.HI R14, RZ, 0x1d, R24 ;  /* 0x0000001dff0e7819 */ /* 0x000fc80000011618 */
[----:B------:R-:W-:-:S04]  /*4580*/  LOP3.LUT R14, R14, 0x4, RZ, 0xc0, !PT ;  /* 0x000000040e0e7812 */ /* 0x000fc800078ec0ff */
[----:B------:R-:W-:-:S05]  /*4590*/  IADD3 R14, P6, R14, R19, RZ ;  /* 0x000000130e0e7210 */ /* 0x000fca0007fde0ff */
[----:B------:R-:W-:-:S05]  /*45a0*/  IMAD.X R19, RZ, RZ, R24, P6 ;  /* 0x000000ffff137224 */ /* 0x000fca00030e0618 */
[C---:B------:R-:W-:Y:S01]  /*45b0*/  SHF.L.U64.HI R24, R14.reuse, 0xb, R19 ;  /* 0x0000000b0e187819 */ /* 0x040fe20000010213 */
[----:B------:R-:W-:-:S05]  /*45c0*/  IMAD.SHL.U32 R19, R14, 0x800, RZ ;  /* 0x000008000e137824 */ /* 0x000fca00078e00ff */
[----:B------:R-:W-:-:S05]  /*45d0*/  IADD3 R14, P6, R19, R15, RZ ;  /* 0x0000000f130e7210 */ /* 0x000fca0007fde0ff */
[----:B------:R-:W-:Y:S01]  /*45e0*/  IMAD.X R15, R24, 0x1, R13, P6 ;  /* 0x00000001180f7824 */ /* 0x000fe200030e060d */
[----:B------:R-:W-:Y:S01]  /*45f0*/  IADD3 R4, P6, R4, R19, RZ ;  /* 0x0000001304047210 */ /* 0x000fe20007fde0ff */
[----:B------:R-:W-:-:S04]  /*4600*/  IMAD.SHL.U32 R13, R12, 0x800, RZ ;  /* 0x000008000c0d7824 */ /* 0x000fc800078e00ff */
[----:B------:R-:W-:Y:S02]  /*4610*/  IMAD.X R5, R5, 0x1, R24, P6 ;  /* 0x0000000105057824 */ /* 0x000fe400030e0618 */
[----:B------:R-:W-:-:S04]  /*4620*/  IMAD.WIDE R14, R13, 0x4, R14 ;  /* 0x000000040d0e7825 */ /* 0x000fc800078e020e */
[----:B------:R-:W-:Y:S01]  /*4630*/  IMAD.WIDE R4, R13, 0x4, R4 ;  /* 0x000000040d047825 */ /* 0x000fe200078e0204 */
[----:B------:R-:W-:Y:S02]  /*4640*/  CS2R R12, SRZ ;  /* 0x00000000000c7805 */ /* 0x000fe4000001ff00 */
[----:B------:R-:W-:Y:S01]  /*4650*/  CS2R R24, SRZ ;  /* 0x0000000000187805 */ /* 0x000fe2000001ff00 */
[----:B------:R-:W-:Y:S01]  /*4660*/  IMAD.WIDE R30, R11, 0x4, R14 ;  /* 0x000000040b1e7825 */ /* 0x000fe200078e020e */
[----:B------:R-:W-:-:S03]  /*4670*/  CS2R R14, SRZ ;  /* 0x00000000000e7805 */ /* 0x000fc6000001ff00 */
[----:B------:R-:W-:-:S03]  /*4680*/  IMAD.WIDE R4, R11, 0x4, R4 ;  /* 0x000000040b047825 */ /* 0x000fc600078e0204 */
[----:B------:R0:W3:Y:S01]  /*4690*/  @P5 LDG.E.EL.128 R12, desc[UR4][R30.64+-0x480] ;  /* 0xfffb80041e0c5981 */ /* 0x0000e2000c2e1d00 */
[----:B------:R-:W-:-:S03]  /*46a0*/  IMAD.WIDE R10, R10, 0x4, R72 ;  /* 0x000000040a0a7825 */ /* 0x000fc600078e0248 */
[----:B------:R-:W2:Y:S01]  /*46b0*/  @P5 LDG.E.EL.128 R24, desc[UR4][R4.64+-0x480] ;  /* 0xfffb800404185981 */ /* 0x000ea2000c2e1d00 */
[----:B------:R-:W-:-:S03]  /*46c0*/  IMAD.MOV.U32 R19, RZ, RZ, RZ ;  /* 0x000000ffff137224 */ /* 0x000fc600078e00ff */
[----:B------:R-:W5:Y:S04]  /*46d0*/  @P5 LDG.E.EL R56, desc[UR4][R10.64] ;  /* 0x000000040a385981 */ /* 0x000f68000c2e1900 */
[----:B------:R-:W5:Y:S04]  /*46e0*/  @P5 LDG.E.EL R37, desc[UR4][R10.64] ;  /* 0x000000040a255981 */ /* 0x000f68000c2e1900 */
[----:B------:R-:W5:Y:S04]  /*46f0*/  @P5 LDG.E.EL R48, desc[UR4][R10.64] ;  /* 0x000000040a305981 */ /* 0x000f68000c2e1900 */
[----:B------:R1:W5:Y:S01]  /*4700*/  @P5 LDG.E.EL R19, desc[UR4][R10.64] ;  /* 0x000000040a135981 */ /* 0x000362000c2e1900 */
[----:B0-----:R-:W-:-:S06]  /*4710*/  CS2R R30, SRZ ;  /* 0x00000000001e7805 */ /* 0x001fcc000001ff00 */
[----:B------:R-:W5:Y:S01]  /*4720*/  @P5 LDG.E.EL R30, desc[UR4][R28.64] ;  /* 0x000000041c1e5981 */ /* 0x000f62000c2e1900 */
[----:B-1----:R-:W-:-:S03]  /*4730*/  IMAD.MOV.U32 R10, RZ, RZ, RZ ;  /* 0x000000ffff0a7224 */ /* 0x002fc600078e00ff */
[----:B------:R-:W5:Y:S04]  /*4740*/  @P5 LDG.E.EL R31, desc[UR4][R28.64] ;  /* 0x000000041c1f5981 */ /* 0x000f68000c2e1900 */
[----:B------:R0:W5:Y:S01]  /*4750*/  @P5 LDG.E.EL R10, desc[UR4][R28.64] ;  /* 0x000000041c0a5981 */ /* 0x000162000c2e1900 */
[----:B----4-:R-:W-:Y:S02]  /*4760*/  SEL R7, R7, RZ, P5 ;  /* 0x000000ff07077207 */ /* 0x010fe40002800000 */
[----:B------:R-:W-:Y:S02]  /*4770*/  SEL R51, R51, RZ, !P4 ;  /* 0x000000ff33337207 */ /* 0x000fe40006000000 */
[----:B------:R-:W-:Y:S02]  /*4780*/  SEL R33, R33, RZ, !P4 ;  /* 0x000000ff21217207 */ /* 0x000fe40006000000 */
[----:B------:R-:W-:Y:S01]  /*4790*/  SEL R36, R36, RZ, !P4 ;  /* 0x000000ff24247207 */ /* 0x000fe20006000000 */
[----:B------:R-:W-:Y:S01]  /*47a0*/  FADD R32, -R51, R32 ;  /* 0x0000002033207221 */ /* 0x000fe20000000100 */
[----:B------:R-:W-:Y:S01]  /*47b0*/  SEL R38, R38, RZ, !P4 ;  /* 0x000000ff26267207 */ /* 0x000fe20006000000 */
[----:B------:R-:W-:Y:S01]  /*47c0*/  FADD R34, -R33, R34 ;  /* 0x0000002221227221 */ /* 0x000fe20000000100 */
[----:B------:R-:W-:Y:S01]  /*47d0*/  SEL R39, R39, RZ, !P4 ;  /* 0x000000ff27277207 */ /* 0x000fe20006000000 */
[----:B------:R-:W-:Y:S01]  /*47e0*/  FADD R35, -R36, R35 ;  /* 0x0000002324237221 */ /* 0x000fe20000000100 */
[----:B------:R-:W-:-:S02]  /*47f0*/  SEL R43, R43, RZ, !P4 ;  /* 0x000000ff2b2b7207 */ /* 0x000fc40006000000 */
[----:B------:R-:W-:Y:S01]  /*4800*/  SEL R42, R42, RZ, !P1 ;  /* 0x000000ff2a2a7207 */ /* 0x000fe20004800000 */
[----:B------:R-:W-:Y:S01]  /*4810*/  FFMA R11, R32, R38, R51 ;  /* 0x00000026200b7223 */ /* 0x000fe20000000033 */
[----:B------:R-:W-:Y:S01]  /*4820*/  FFMA R32, R34, R39, R33 ;  /* 0x0000002722207223 */ /* 0x000fe20000000021 */
[----:B------:R-:W-:Y:S01]  /*4830*/  SEL R41, R41, RZ, !P1 ;  /* 0x000000ff29297207 */ /* 0x000fe20004800000 */
[----:B------:R-:W-:Y:S01]  /*4840*/  FFMA R34, R35, R43, R36 ;  /* 0x0000002b23227223 */ /* 0x000fe20000000024 */
[----:B------:R-:W-:Y:S02]  /*4850*/  @P3 FSEL R20, R46, R59, !P2 ;  /* 0x0000003b2e143208 */ /* 0x000fe40005000000 */
[----:B------:R-:W-:Y:S02]  /*4860*/  @P3 FSEL R21, R45, R2, !P2 ;  /* 0x000000022d153208 */ /* 0x000fe40005000000 */
[----:B------:R-:W-:Y:S02]  /*4870*/  @P3 FSEL R22, R54, R49, !P2 ;  /* 0x0000003136163208 */ /* 0x000fe40005000000 */
[----:B------:R-:W-:-:S02]  /*4880*/  @P3 FSEL R23, R44, R47, !P2 ;  /* 0x0000002f2c173208 */ /* 0x000fc40005000000 */
[----:B---3--:R-:W-:Y:S02]  /*4890*/  SEL R5, R12, RZ, P5 ;  /* 0x000000ff0c057207 */ /* 0x008fe40002800000 */
[----:B------:R-:W-:Y:S02]  /*48a0*/  SEL R4, R13, RZ, P5 ;  /* 0x000000ff0d047207 */ /* 0x000fe40002800000 */
[----:B--2---:R-:W-:Y:S02]  /*48b0*/  SEL R24, R24, RZ, P5 ;  /* 0x000000ff18187207 */ /* 0x004fe40002800000 */
[----:B------:R-:W-:Y:S02]  /*48c0*/  SEL R25, R25, RZ, P5 ;  /* 0x000000ff19197207 */ /* 0x000fe40002800000 */
[----:B-----5:R-:W-:Y:S01]  /*48d0*/  SEL R56, R56, RZ, P5 ;  /* 0x000000ff38387207 */ /* 0x020fe20002800000 */
[----:B------:R-:W-:Y:S02]  /*48e0*/  FADD R12, -R5, R24 ;  /* 0x00000018050c7221 */ /* 0x000fe40000000100 */
[----:B------:R-:W-:Y:S01]  /*48f0*/  FADD R13, -R4, R25 ;  /* 0x00000019040d7221 */ /* 0x000fe20000000100 */
[----:B------:R-:W-:Y:S01]  /*4900*/  SEL R37, R37, RZ, P5 ;  /* 0x000000ff25257207 */ /* 0x000fe20002800000 */
[----:B------:R-:W-:Y:S01]  /*4910*/  FFMA R12, R12, R56, R5 ;  /* 0x000000380c0c7223 */ /* 0x000fe20000000005 */
[----:B0-----:R-:W-:-:S02]  /*4920*/  SEL R29, R14, RZ, P5 ;  /* 0x000000ff0e1d7207 */ /* 0x001fc40002800000 */
[----:B------:R-:W-:Y:S01]  /*4930*/  SEL R28, R15, RZ, P5 ;  /* 0x000000ff0f1c7207 */ /* 0x000fe20002800000 */
[----:B------:R-:W-:Y:S01]  /*4940*/  FFMA R13, R13, R37, R4 ;  /* 0x000000250d0d7223 */ /* 0x000fe20000000004 */
[----:B------:R-:W-:Y:S01]  /*4950*/  SEL R26, R26, RZ, P5 ;  /* 0x000000ff1a1a7207 */ /* 0x000fe20002800000 */
[----:B------:R-:W0:Y:S01]  /*4960*/  LDC.64 R4, c[0x0][0x2f0] ;  /* 0x0000bc00ff047b82 */ /* 0x000e220000000a00 */
[----:B------:R-:W-:Y:S02]  /*4970*/  SEL R27, R27, RZ, P5 ;  /* 0x000000ff1b1b7207 */ /* 0x000fe40002800000 */
[----:B------:R-:W-:Y:S01]  /*4980*/  SEL R15, R0, RZ, P5 ;  /* 0x000000ff000f7207 */ /* 0x000fe20002800000 */
[----:B------:R-:W-:Y:S01]  /*4990*/  FADD R14, -R29, R26 ;  /* 0x0000001a1d0e7221 */ /* 0x000fe20000000100 */
[----:B------:R-:W-:Y:S01]  /*49a0*/  SEL R48, R48, RZ, P5 ;  /* 0x000000ff30307207 */ /* 0x000fe20002800000 */
[----:B------:R-:W-:Y:S01]  /*49b0*/  FADD R27, -R28, R27 ;  /* 0x0000001b1c1b7221 */ /* 0x000fe20000000100 */
[----:B------:R-:W-:Y:S01]  /*49c0*/  SEL R19, R19, RZ, P5 ;  /* 0x000000ff13137207 */ /* 0x000fe20002800000 */
[----:B------:R-:W-:Y:S01]  /*49d0*/  FADD R0, -R15, R12 ;  /* 0x0000000c0f007221 */ /* 0x000fe20000000100 */
[----:B------:R-:W-:Y:S01]  /*49e0*/  SEL R12, R8, RZ, P5 ;  /* 0x000000ff080c7207 */ /* 0x000fe20002800000 */
[----:B------:R-:W-:Y:S01]  /*49f0*/  FFMA R14, R14, R48, R29 ;  /* 0x000000300e0e7223 */ /* 0x000fe2000000001d */
[----:B------:R-:W-:Y:S01]  /*4a00*/  SEL R24, R3, RZ, P5 ;  /* 0x000000ff03187207 */ /* 0x000fe20002800000 */
[----:B------:R-:W-:Y:S01]  /*4a10*/  FFMA R19, R27, R19, R28 ;  /* 0x000000131b137223 */ /* 0x000fe2000000001c */
[----:B------:R-:W-:-:S02]  /*4a20*/  SEL R8, R9, RZ, P5 ;  /* 0x000000ff09087207 */ /* 0x000fc40002800000 */
[----:B------:R-:W-:Y:S01]  /*4a30*/  SEL R10, R10, RZ, P5 ;  /* 0x000000ff0a0a7207 */ /* 0x000fe20002800000 */
[----:B------:R-:W-:Y:S01]  /*4a40*/  FADD R3, -R24, R13 ;  /* 0x0000000d18037221 */ /* 0x000fe20000000100 */
[----:B------:R-:W-:Y:S01]  /*4a50*/  SEL R30, R30, RZ, P5 ;  /* 0x000000ff1e1e7207 */ /* 0x000fe20002800000 */
[----:B------:R-:W-:Y:S01]  /*4a60*/  FADD R14, -R7, R14 ;  /* 0x0000000e070e7221 */ /* 0x000fe20000000100 */
[----:B------:R-:W-:Y:S01]  /*4a70*/  SEL R31, R31, RZ, P5 ;  /* 0x000000ff1f1f7207 */ /* 0x000fe20002800000 */
[----:B------:R-:W-:Y:S01]  /*4a80*/  FFMA R0, R0, R10, R15 ;  /* 0x0000000a00007223 */ /* 0x000fe2000000000f */
[----:B------:R-:W-:Y:S01]  /*4a90*/  FADD R19, -R8, R19 ;  /* 0x0000001308137221 */ /* 0x000fe20000000100 */
[----:B------:R-:W-:-:S03]  /*4aa0*/  FFMA R3, R3, R12, R24 ;  /* 0x0000000c03037223 */ /* 0x000fc60000000018 */
[----:B------:R-:W-:Y:S01]  /*4ab0*/  @P4 FSEL R50, R0, RZ, P5 ;  /* 0x000000ff00324208 */ /* 0x000fe20002800000 */
[----:B------:R-:W-:Y:S01]  /*4ac0*/  FFMA R0, R14, R30, R7 ;  /* 0x0000001e0e007223 */ /* 0x000fe20000000007 */
[----:B------:R-:W-:Y:S01]  /*4ad0*/  FFMA R31, R19, R31, R8 ;  /* 0x0000001f131f7223 */ /* 0x000fe20000000008 */
[----:B------:R-:W-:Y:S01]  /*4ae0*/  FADD R19, -R42, R40 ;  /* 0x000000282a137221 */ /* 0x000fe20000000100 */
[----:B------:R-:W-:Y:S02]  /*4af0*/  @P4 FSEL R11, R3, RZ, P5 ;  /* 0x000000ff030b4208 */ /* 0x000fe40002800000 */
[----:B------:R-:W-:Y:S02]  /*4b00*/  @P4 FSEL R32, R0, RZ, P5 ;  /* 0x000000ff00204208 */ /* 0x000fe40002800000 */
[----:B------:R-:W-:Y:S01]  /*4b10*/  @P4 FSEL R34, R31, RZ, P5 ;  /* 0x000000ff1f224208 */ /* 0x000fe20002800000 */
[----:B------:R-:W-:Y:S01]  /*4b20*/  FFMA R19, R19, R41, R42 ;  /* 0x0000002913137223 */ /* 0x000fe2000000002a */
[----:B0-----:R-:W-:Y:S01]  /*4b30*/  IMAD.WIDE R4, R6, 0x4, R4 ;  /* 0x0000000406047825 */ /* 0x001fe200078e0204 */
[----:B------:R-:W-:-:S02]  /*4b40*/  @P1 FSEL R16, R55, R50, !P0 ;  /* 0x0000003237101208 */ /* 0x000fc40004000000 */
[----:B------:R-:W-:Y:S02]  /*4b50*/  @P1 FSEL R17, R52, R11, !P0 ;  /* 0x0000000b34111208 */ /* 0x000fe40004000000 */
[----:B------:R-:W-:Y:S02]  /*4b60*/  @P1 FSEL R18, R53, R32, !P0 ;  /* 0x0000002035121208 */ /* 0x000fe40004000000 */
[----:B------:R-:W-:Y:S01]  /*4b70*/  @P1 FSEL R19, R57, R34, !P0 ;  /* 0x0000002239131208 */ /* 0x000fe20004000000 */
[----:B------:R-:W-:Y:S04]  /*4b80*/  STG.E.128 desc[UR4][R4.64], R20 ;  /* 0x0000001404007986 */ /* 0x000fe8000c101d04 */
[----:B------:R-:W-:Y:S01]  /*4b90*/  STG.E.128 desc[UR4][R4.64+0x800], R16 ;  /* 0x0008001004007986 */ /* 0x000fe2000c101d04 */
[----:B------:R-:W-:Y:S05]  /*4ba0*/  EXIT ;  /* 0x000000000000794d */ /* 0x000fea0003800000 */
.L_x_0:
[----:B------:R-:W-:-:S00]  /*4bb0*/  BRA `(.L_x_0) ;  /* 0xfffffffc00fc7947 */ /* 0x000fc0000383ffff */
[----:B------:R-:W-:-:S00]  /*4bc0*/  NOP ;  /* 0x0000000000007918 */ /* 0x000fc00000000000 */
        /* <DEDUP_REMOVED lines=11> */
.L_x_1:


//--------------------- .nv.constant0.triton_poi_fused_cat_35 --------------------------
	.section	.nv.constant0.triton_poi_fused_cat_35,"a",@progbits
	.sectionflags	@""
	.align	4
.nv.constant0.triton_poi_fused_cat_35:
	.zero		764
